	.target	sm_80

	.elftype	@"ET_EXEC"


//--------------------- .note.nv.tkinfo           --------------------------
	.section	.note.nv.tkinfo,"",@"SHT_NOTE"
	.sectionflags	@"SHF_NOTE_NV_TKINFO"
	.tkinfo
        /*0018*/ 	.word	0x00000002
        /*0030*/ 	.string	""
        /*0030*/ 	.string	"ptxas"
        /*0030*/ 	.string	"Cuda compilation tools, release 13.0, V13.0.88"
        /*0030*/ 	.string	"Build cuda_13.0.r13.0/compiler.36424714_0"
        /*0030*/ 	.string	"-arch sm_80 -m 64 "



//--------------------- .note.nv.cuinfo           --------------------------
	.section	.note.nv.cuinfo,"",@"SHT_NOTE"
	.sectionflags	@"SHF_NOTE_NV_CUINFO"
        /*0018*/ 	.short	0x0002
        /*001a*/ 	.short	0x0050
        /*001c*/ 	.short	0x0082
	.zero		2


//--------------------- .nv.info                  --------------------------
	.section	.nv.info,"",@"SHT_CUDA_INFO"
	.align	4


	//----- nvinfo : EIATTR_REGCOUNT
	.align		4
        /*0000*/ 	.byte	0x04, 0x2f
        /*0002*/ 	.short	(.L_12 - .L_11)
	.align		4
.L_11:
        /*0004*/ 	.word	index@(_ZN7cutlass6KernelINS_4conv6kernel23ImplicitGemmConvolutionINS1_11threadblock22ImplicitGemmMultistageINS_4gemm9GemmShapeILi128ELi128ELi64EEENS4_48Conv2dFpropActivationTileAccessIteratorOptimizedINS_11MatrixShapeILi128ELi64EEENS_6half_tENS_6layout10TensorNHWCENS_9transform29PitchLinearWarpRakedThreadMapINS_16PitchLinearShapeILi64ELi128EEELi128ENSH_ILi8ELi4EEELi8EEENS_12AlignedArrayISC_Li8ELi16EEEEENSF_11threadblock25RegularTileAccessIteratorISB_SC_NSD_37RowMajorTensorOpMultiplicandCrosswiseILi16ELi64EEELi0ESK_Li16EEELNS_4arch14CacheOperation4KindE0ENS4_44Conv2dFpropFilterTileAccessIteratorOptimizedINSA_ILi64ELi128EEESC_SE_SK_SM_Lb0EEENSP_ISX_SC_NSD_40ColumnMajorTensorOpMultiplicandCrosswiseILi16ELi64EEELi1ESK_Li16EEELSV_1ENS6_11threadblock9MmaPolicyINS6_4warp11MmaTensorOpINS7_ILi64ELi64ELi64EEESC_SR_SC_S10_fNSD_8RowMajorENS14_17MmaTensorOpPolicyINST_3MmaINS7_ILi16ELi8ELi16EEELi32ESC_S17_SC_NSD_11ColumnMajorEfS17_NST_13OpMultiplyAddEEENSA_ILi1ELi1EEEEELi1ELb0EbEENSA_ILi0ELi0EEES1H_Li1EEELi3EbEENS_8epilogue11threadblock8EpilogueIS8_S1G_Li1ENS1L_22PredicatedTileIteratorINS1L_26OutputTileOptimalThreadMapINS1L_15OutputTileShapeILi128ELi8ELi2ELi1ELi1EEENS1P_ILi1ELi8ELi1ELi1ELi8EEELi128ELi4ELi32EEEfLb0ENSD_9NoPermuteELb0EEENS1K_4warp24FragmentIteratorTensorOpIS16_S1A_fNS_5ArrayIfLi4ELb1EEES17_EENS1V_20TileIteratorTensorOpIS16_S1A_fS17_EENS1L_18SharedLoadIteratorINS1S_18CompactedThreadMapEfLi16EEENS1K_6thread17LinearCombinationIfLi4EffLNS25_9ScaleType4KindE0ELNS_15FloatRoundStyleE2EfEENSA_ILi0ELi8EEELi2ELi1EEENS12_30GemmIdentityThreadblockSwizzleILi1EEELNS1_8OperatorE0ENS1_17Conv2dProblemSizeELNS1_9GroupModeE0EEEEEvNT_6ParamsE)
        /*0008*/ 	.word	0x000000fe


	//----- nvinfo : EIATTR_FRAME_SIZE
	.align		4
.L_12:
        /*000c*/ 	.byte	0x04, 0x11
        /*000e*/ 	.short	(.L_14 - .L_13)
	.align		4
.L_13:
        /*0010*/ 	.word	index@(_ZN7cutlass6KernelINS_4conv6kernel23ImplicitGemmConvolutionINS1_11threadblock22ImplicitGemmMultistageINS_4gemm9GemmShapeILi128ELi128ELi64EEENS4_48Conv2dFpropActivationTileAccessIteratorOptimizedINS_11MatrixShapeILi128ELi64EEENS_6half_tENS_6layout10TensorNHWCENS_9transform29PitchLinearWarpRakedThreadMapINS_16PitchLinearShapeILi64ELi128EEELi128ENSH_ILi8ELi4EEELi8EEENS_12AlignedArrayISC_Li8ELi16EEEEENSF_11threadblock25RegularTileAccessIteratorISB_SC_NSD_37RowMajorTensorOpMultiplicandCrosswiseILi16ELi64EEELi0ESK_Li16EEELNS_4arch14CacheOperation4KindE0ENS4_44Conv2dFpropFilterTileAccessIteratorOptimizedINSA_ILi64ELi128EEESC_SE_SK_SM_Lb0EEENSP_ISX_SC_NSD_40ColumnMajorTensorOpMultiplicandCrosswiseILi16ELi64EEELi1ESK_Li16EEELSV_1ENS6_11threadblock9MmaPolicyINS6_4warp11MmaTensorOpINS7_ILi64ELi64ELi64EEESC_SR_SC_S10_fNSD_8RowMajorENS14_17MmaTensorOpPolicyINST_3MmaINS7_ILi16ELi8ELi16EEELi32ESC_S17_SC_NSD_11ColumnMajorEfS17_NST_13OpMultiplyAddEEENSA_ILi1ELi1EEEEELi1ELb0EbEENSA_ILi0ELi0EEES1H_Li1EEELi3EbEENS_8epilogue11threadblock8EpilogueIS8_S1G_Li1ENS1L_22PredicatedTileIteratorINS1L_26OutputTileOptimalThreadMapINS1L_15OutputTileShapeILi128ELi8ELi2ELi1ELi1EEENS1P_ILi1ELi8ELi1ELi1ELi8EEELi128ELi4ELi32EEEfLb0ENSD_9NoPermuteELb0EEENS1K_4warp24FragmentIteratorTensorOpIS16_S1A_fNS_5ArrayIfLi4ELb1EEES17_EENS1V_20TileIteratorTensorOpIS16_S1A_fS17_EENS1L_18SharedLoadIteratorINS1S_18CompactedThreadMapEfLi16EEENS1K_6thread17LinearCombinationIfLi4EffLNS25_9ScaleType4KindE0ELNS_15FloatRoundStyleE2EfEENSA_ILi0ELi8EEELi2ELi1EEENS12_30GemmIdentityThreadblockSwizzleILi1EEELNS1_8OperatorE0ENS1_17Conv2dProblemSizeELNS1_9GroupModeE0EEEEEvNT_6ParamsE)
        /*0014*/ 	.word	0x00000000


	//----- nvinfo : EIATTR_MIN_STACK_SIZE
	.align		4
.L_14:
        /*0018*/ 	.byte	0x04, 0x12
        /*001a*/ 	.short	(.L_16 - .L_15)
	.align		4
.L_15:
        /*001c*/ 	.word	index@(_ZN7cutlass6KernelINS_4conv6kernel23ImplicitGemmConvolutionINS1_11threadblock22ImplicitGemmMultistageINS_4gemm9GemmShapeILi128ELi128ELi64EEENS4_48Conv2dFpropActivationTileAccessIteratorOptimizedINS_11MatrixShapeILi128ELi64EEENS_6half_tENS_6layout10TensorNHWCENS_9transform29PitchLinearWarpRakedThreadMapINS_16PitchLinearShapeILi64ELi128EEELi128ENSH_ILi8ELi4EEELi8EEENS_12AlignedArrayISC_Li8ELi16EEEEENSF_11threadblock25RegularTileAccessIteratorISB_SC_NSD_37RowMajorTensorOpMultiplicandCrosswiseILi16ELi64EEELi0ESK_Li16EEELNS_4arch14CacheOperation4KindE0ENS4_44Conv2dFpropFilterTileAccessIteratorOptimizedINSA_ILi64ELi128EEESC_SE_SK_SM_Lb0EEENSP_ISX_SC_NSD_40ColumnMajorTensorOpMultiplicandCrosswiseILi16ELi64EEELi1ESK_Li16EEELSV_1ENS6_11threadblock9MmaPolicyINS6_4warp11MmaTensorOpINS7_ILi64ELi64ELi64EEESC_SR_SC_S10_fNSD_8RowMajorENS14_17MmaTensorOpPolicyINST_3MmaINS7_ILi16ELi8ELi16EEELi32ESC_S17_SC_NSD_11ColumnMajorEfS17_NST_13OpMultiplyAddEEENSA_ILi1ELi1EEEEELi1ELb0EbEENSA_ILi0ELi0EEES1H_Li1EEELi3EbEENS_8epilogue11threadblock8EpilogueIS8_S1G_Li1ENS1L_22PredicatedTileIteratorINS1L_26OutputTileOptimalThreadMapINS1L_15OutputTileShapeILi128ELi8ELi2ELi1ELi1EEENS1P_ILi1ELi8ELi1ELi1ELi8EEELi128ELi4ELi32EEEfLb0ENSD_9NoPermuteELb0EEENS1K_4warp24FragmentIteratorTensorOpIS16_S1A_fNS_5ArrayIfLi4ELb1EEES17_EENS1V_20TileIteratorTensorOpIS16_S1A_fS17_EENS1L_18SharedLoadIteratorINS1S_18CompactedThreadMapEfLi16EEENS1K_6thread17LinearCombinationIfLi4EffLNS25_9ScaleType4KindE0ELNS_15FloatRoundStyleE2EfEENSA_ILi0ELi8EEELi2ELi1EEENS12_30GemmIdentityThreadblockSwizzleILi1EEELNS1_8OperatorE0ENS1_17Conv2dProblemSizeELNS1_9GroupModeE0EEEEEvNT_6ParamsE)
        /*0020*/ 	.word	0x00000000
.L_16:


//--------------------- .nv.info._ZN7cutlass6KernelINS_4conv6kernel23ImplicitGemmConvolutionINS1_11threadblock22ImplicitGemmMultistageINS_4gemm9GemmShapeILi128ELi128ELi64EEENS4_48Conv2dFpropActivationTileAccessIteratorOptimizedINS_11MatrixShapeILi128ELi64EEENS_6half_tENS_6layout10TensorNHWCENS_9transform29PitchLinearWarpRakedThreadMapINS_16PitchLinearShapeILi64ELi128EEELi128ENSH_ILi8ELi4EEELi8EEENS_12AlignedArrayISC_Li8ELi16EEEEENSF_11threadblock25RegularTileAccessIteratorISB_SC_NSD_37RowMajorTensorOpMultiplicandCrosswiseILi16ELi64EEELi0ESK_Li16EEELNS_4arch14CacheOperation4KindE0ENS4_44Conv2dFpropFilterTileAccessIteratorOptimizedINSA_ILi64ELi128EEESC_SE_SK_SM_Lb0EEENSP_ISX_SC_NSD_40ColumnMajorTensorOpMultiplicandCrosswiseILi16ELi64EEELi1ESK_Li16EEELSV_1ENS6_11threadblock9MmaPolicyINS6_4warp11MmaTensorOpINS7_ILi64ELi64ELi64EEESC_SR_SC_S10_fNSD_8RowMajorENS14_17MmaTensorOpPolicyINST_3MmaINS7_ILi16ELi8ELi16EEELi32ESC_S17_SC_NSD_11ColumnMajorEfS17_NST_13OpMultiplyAddEEENSA_ILi1ELi1EEEEELi1ELb0EbEENSA_ILi0ELi0EEES1H_Li1EEELi3EbEENS_8epilogue11threadblock8EpilogueIS8_S1G_Li1ENS1L_22PredicatedTileIteratorINS1L_26OutputTileOptimalThreadMapINS1L_15OutputTileShapeILi128ELi8ELi2ELi1ELi1EEENS1P_ILi1ELi8ELi1ELi1ELi8EEELi128ELi4ELi32EEEfLb0ENSD_9NoPermuteELb0EEENS1K_4warp24FragmentIteratorTensorOpIS16_S1A_fNS_5ArrayIfLi4ELb1EEES17_EENS1V_20TileIteratorTensorOpIS16_S1A_fS17_EENS1L_18SharedLoadIteratorINS1S_18CompactedThreadMapEfLi16EEENS1K_6thread17LinearCombinationIfLi4EffLNS25_9ScaleType4KindE0ELNS_15FloatRoundStyleE2EfEENSA_ILi0ELi8EEELi2ELi1EEENS12_30GemmIdentityThreadblockSwizzleILi1EEELNS1_8OperatorE0ENS1_17Conv2dProblemSizeELNS1_9GroupModeE0EEEEEvNT_6ParamsE --------------------------
	.section	.nv.info._ZN7cutlass6KernelINS_4conv6kernel23ImplicitGemmConvolutionINS1_11threadblock22ImplicitGemmMultistageINS_4gemm9GemmShapeILi128ELi128ELi64EEENS4_48Conv2dFpropActivationTileAccessIteratorOptimizedINS_11MatrixShapeILi128ELi64EEENS_6half_tENS_6layout10TensorNHWCENS_9transform29PitchLinearWarpRakedThreadMapINS_16PitchLinearShapeILi64ELi128EEELi128ENSH_ILi8ELi4EEELi8EEENS_12AlignedArrayISC_Li8ELi16EEEEENSF_11threadblock25RegularTileAccessIteratorISB_SC_NSD_37RowMajorTensorOpMultiplicandCrosswiseILi16ELi64EEELi0ESK_Li16EEELNS_4arch14CacheOperation4KindE0ENS4_44Conv2dFpropFilterTileAccessIteratorOptimizedINSA_ILi64ELi128EEESC_SE_SK_SM_Lb0EEENSP_ISX_SC_NSD_40ColumnMajorTensorOpMultiplicandCrosswiseILi16ELi64EEELi1ESK_Li16EEELSV_1ENS6_11threadblock9MmaPolicyINS6_4warp11MmaTensorOpINS7_ILi64ELi64ELi64EEESC_SR_SC_S10_fNSD_8RowMajorENS14_17MmaTensorOpPolicyINST_3MmaINS7_ILi16ELi8ELi16EEELi32ESC_S17_SC_NSD_11ColumnMajorEfS17_NST_13OpMultiplyAddEEENSA_ILi1ELi1EEEEELi1ELb0EbEENSA_ILi0ELi0EEES1H_Li1EEELi3EbEENS_8epilogue11threadblock8EpilogueIS8_S1G_Li1ENS1L_22PredicatedTileIteratorINS1L_26OutputTileOptimalThreadMapINS1L_15OutputTileShapeILi128ELi8ELi2ELi1ELi1EEENS1P_ILi1ELi8ELi1ELi1ELi8EEELi128ELi4ELi32EEEfLb0ENSD_9NoPermuteELb0EEENS1K_4warp24FragmentIteratorTensorOpIS16_S1A_fNS_5ArrayIfLi4ELb1EEES17_EENS1V_20TileIteratorTensorOpIS16_S1A_fS17_EENS1L_18SharedLoadIteratorINS1S_18CompactedThreadMapEfLi16EEENS1K_6thread17LinearCombinationIfLi4EffLNS25_9ScaleType4KindE0ELNS_15FloatRoundStyleE2EfEENSA_ILi0ELi8EEELi2ELi1EEENS12_30GemmIdentityThreadblockSwizzleILi1EEELNS1_8OperatorE0ENS1_17Conv2dProblemSizeELNS1_9GroupModeE0EEEEEvNT_6ParamsE,"",@"SHT_CUDA_INFO"
	.sectionflags	@""
	.align	4


	//----- nvinfo : EIATTR_CUDA_API_VERSION
	.align		4
        /*0000*/ 	.byte	0x04, 0x37
        /*0002*/ 	.short	(.L_18 - .L_17)
.L_17:
        /*0004*/ 	.word	0x00000082


	//----- nvinfo : EIATTR_SW2861232_WAR
	.align		4
.L_18:
        /*0008*/ 	.byte	0x01, 0x35
	.zero		2


	//----- nvinfo : EIATTR_PARAM_CBANK
	.align		4
        /*000c*/ 	.byte	0x04, 0x0a
        /*000e*/ 	.short	(.L_20 - .L_19)
	.align		4
.L_19:
        /*0010*/ 	.word	index@(.nv.constant0._ZN7cutlass6KernelINS_4conv6kernel23ImplicitGemmConvolutionINS1_11threadblock22ImplicitGemmMultistageINS_4gemm9GemmShapeILi128ELi128ELi64EEENS4_48Conv2dFpropActivationTileAccessIteratorOptimizedINS_11MatrixShapeILi128ELi64EEENS_6half_tENS_6layout10TensorNHWCENS_9transform29PitchLinearWarpRakedThreadMapINS_16PitchLinearShapeILi64ELi128EEELi128ENSH_ILi8ELi4EEELi8EEENS_12AlignedArrayISC_Li8ELi16EEEEENSF_11threadblock25RegularTileAccessIteratorISB_SC_NSD_37RowMajorTensorOpMultiplicandCrosswiseILi16ELi64EEELi0ESK_Li16EEELNS_4arch14CacheOperation4KindE0ENS4_44Conv2dFpropFilterTileAccessIteratorOptimizedINSA_ILi64ELi128EEESC_SE_SK_SM_Lb0EEENSP_ISX_SC_NSD_40ColumnMajorTensorOpMultiplicandCrosswiseILi16ELi64EEELi1ESK_Li16EEELSV_1ENS6_11threadblock9MmaPolicyINS6_4warp11MmaTensorOpINS7_ILi64ELi64ELi64EEESC_SR_SC_S10_fNSD_8RowMajorENS14_17MmaTensorOpPolicyINST_3MmaINS7_ILi16ELi8ELi16EEELi32ESC_S17_SC_NSD_11ColumnMajorEfS17_NST_13OpMultiplyAddEEENSA_ILi1ELi1EEEEELi1ELb0EbEENSA_ILi0ELi0EEES1H_Li1EEELi3EbEENS_8epilogue11threadblock8EpilogueIS8_S1G_Li1ENS1L_22PredicatedTileIteratorINS1L_26OutputTileOptimalThreadMapINS1L_15OutputTileShapeILi128ELi8ELi2ELi1ELi1EEENS1P_ILi1ELi8ELi1ELi1ELi8EEELi128ELi4ELi32EEEfLb0ENSD_9NoPermuteELb0EEENS1K_4warp24FragmentIteratorTensorOpIS16_S1A_fNS_5ArrayIfLi4ELb1EEES17_EENS1V_20TileIteratorTensorOpIS16_S1A_fS17_EENS1L_18SharedLoadIteratorINS1S_18CompactedThreadMapEfLi16EEENS1K_6thread17LinearCombinationIfLi4EffLNS25_9ScaleType4KindE0ELNS_15FloatRoundStyleE2EfEENSA_ILi0ELi8EEELi2ELi1EEENS12_30GemmIdentityThreadblockSwizzleILi1EEELNS1_8OperatorE0ENS1_17Conv2dProblemSizeELNS1_9GroupModeE0EEEEEvNT_6ParamsE)
        /*0014*/ 	.short	0x0160
        /*0016*/ 	.short	0x01c0


	//----- nvinfo : EIATTR_CBANK_PARAM_SIZE
	.align		4
.L_20:
        /*0018*/ 	.byte	0x03, 0x19
        /*001a*/ 	.short	0x01c0


	//----- nvinfo : EIATTR_KPARAM_INFO
	.align		4
        /*001c*/ 	.byte	0x04, 0x17
        /*001e*/ 	.short	(.L_22 - .L_21)
.L_21:
        /*0020*/ 	.word	0x00000000
        /*0024*/ 	.short	0x0000
        /*0026*/ 	.short	0x0000
        /*0028*/ 	.byte	0x00, 0xf0, 0x01, 0x07


	//----- nvinfo : EIATTR_MAXREG_COUNT
	.align		4
.L_22:
        /*002c*/ 	.byte	0x03, 0x1b
        /*002e*/ 	.short	0x00ff


	//----- nvinfo : EIATTR_NUM_BARRIERS
	.align		4
        /*0030*/ 	.byte	0x02, 0x4c
        /*0032*/ 	.byte	0x01
	.zero		1


	//----- nvinfo : EIATTR_MERCURY_ISA_VERSION
	.align		4
        /*0034*/ 	.byte	0x03, 0x5f
        /*0036*/ 	.short	0x0000


	//----- nvinfo : EIATTR_COOP_GROUP_MASK_REGIDS
	.align		4
        /*0038*/ 	.byte	0x04, 0x29
        /*003a*/ 	.short	(.L_24 - .L_23)


	//   ....[0]....
.L_23:
        /*003c*/ 	.word	0xffffffff


	//----- nvinfo : EIATTR_COOP_GROUP_INSTR_OFFSETS
	.align		4
.L_24:
        /*0040*/ 	.byte	0x04, 0x28
        /*0042*/ 	.short	(.L_26 - .L_25)


	//   ....[0]....
.L_25:
        /*0044*/ 	.word	0x00002060


	//----- nvinfo : EIATTR_EXIT_INSTR_OFFSETS
	.align		4
.L_26:
        /*0048*/ 	.byte	0x04, 0x1c
        /*004a*/ 	.short	(.L_28 - .L_27)


	//   ....[0]....
.L_27:
        /*004c*/ 	.word	0x000000b0


	//   ....[1]....
        /*0050*/ 	.word	0x0000a080


	//   ....[2]....
        /*0054*/ 	.word	0x0000a0b0


	//   ....[3]....
        /*0058*/ 	.word	0x0000a0e0


	//   ....[4]....
        /*005c*/ 	.word	0x0000a190


	//----- nvinfo : EIATTR_CTAIDZ_USED
	.align		4
.L_28:
        /*0060*/ 	.byte	0x01, 0x04
	.zero		2


	//----- nvinfo : EIATTR_CRS_STACK_SIZE
	.align		4
        /*0064*/ 	.byte	0x04, 0x1e
        /*0066*/ 	.short	(.L_30 - .L_29)
.L_29:
        /*0068*/ 	.word	0x00000000
.L_30:


//--------------------- .nv.callgraph             --------------------------
	.section	.nv.callgraph,"",@"SHT_CUDA_CALLGRAPH"
	.align	4
	.sectionentsize	8
	.align		4
        /*0000*/ 	.word	0x00000000
	.align		4
        /*0004*/ 	.word	0xffffffff
	.align		4
        /*0008*/ 	.word	0x00000000
	.align		4
        /*000c*/ 	.word	0xfffffffe
	.align		4
        /*0010*/ 	.word	0x00000000
	.align		4
        /*0014*/ 	.word	0xfffffffd
	.align		4
        /*0018*/ 	.word	0x00000000
	.align		4
        /*001c*/ 	.word	0xfffffffc


//--------------------- .nv.rel.action            --------------------------
	.section	.nv.rel.action,"",@"SHT_CUDA_RELOCINFO"
	.align	8
	.sectionentsize	8
        /*0000*/ 	.byte	0x73, 0x00, 0x00, 0x00, 0x00, 0x00, 0x00, 0x00, 0x00, 0x00, 0x00, 0x11, 0x25, 0x00, 0x05, 0x36


//--------------------- .nv.constant4             --------------------------
	.section	.nv.constant4,"a",@progbits
	.align	8
	.align		8
.nv.constant4:
        /*0000*/ 	.dword	_ZN34_INTERNAL_5ba88415_4_k_cu_2106836d4cuda3std3__45__cpo5beginE
	.align		8
        /*0008*/ 	.dword	_ZN34_INTERNAL_5ba88415_4_k_cu_2106836d4cuda3std3__45__cpo3endE
	.align		8
        /*0010*/ 	.dword	_ZN34_INTERNAL_5ba88415_4_k_cu_2106836d4cuda3std3__45__cpo6cbeginE
	.align		8
        /*0018*/ 	.dword	_ZN34_INTERNAL_5ba88415_4_k_cu_2106836d4cuda3std3__45__cpo4cendE
	.align		8
        /*0020*/ 	.dword	_ZN34_INTERNAL_5ba88415_4_k_cu_2106836d4cuda3std3__436_GLOBAL__N__5ba88415_4_k_cu_2106836d6ignoreE
	.align		8
        /*0028*/ 	.dword	_ZN34_INTERNAL_5ba88415_4_k_cu_2106836d4cuda3std3__419piecewise_constructE
	.align		8
        /*0030*/ 	.dword	_ZN34_INTERNAL_5ba88415_4_k_cu_2106836d4cuda3std3__48in_placeE
	.align		8
        /*0038*/ 	.dword	_ZN34_INTERNAL_5ba88415_4_k_cu_2106836d4cuda3std6ranges3__45__cpo4swapE
	.align		8
        /*0040*/ 	.dword	_ZN34_INTERNAL_5ba88415_4_k_cu_2106836d4cuda3std6ranges3__45__cpo9iter_moveE
	.align		8
        /*0048*/ 	.dword	_ZN34_INTERNAL_5ba88415_4_k_cu_2106836d4cute7productE
	.align		8
        /*0050*/ 	.dword	_ZN34_INTERNAL_5ba88415_4_k_cu_2106836d4cute1_E


//--------------------- .nv.constant2._ZN7cutlass6KernelINS_4conv6kernel23ImplicitGemmConvolutionINS1_11threadblock22ImplicitGemmMultistageINS_4gemm9GemmShapeILi128ELi128ELi64EEENS4_48Conv2dFpropActivationTileAccessIteratorOptimizedINS_11MatrixShapeILi128ELi64EEENS_6half_tENS_6layout10TensorNHWCENS_9transform29PitchLinearWarpRakedThreadMapINS_16PitchLinearShapeILi64ELi128EEELi128ENSH_ILi8ELi4EEELi8EEENS_12AlignedArrayISC_Li8ELi16EEEEENSF_11threadblock25RegularTileAccessIteratorISB_SC_NSD_37RowMajorTensorOpMultiplicandCrosswiseILi16ELi64EEELi0ESK_Li16EEELNS_4arch14CacheOperation4KindE0ENS4_44Conv2dFpropFilterTileAccessIteratorOptimizedINSA_ILi64ELi128EEESC_SE_SK_SM_Lb0EEENSP_ISX_SC_NSD_40ColumnMajorTensorOpMultiplicandCrosswiseILi16ELi64EEELi1ESK_Li16EEELSV_1ENS6_11threadblock9MmaPolicyINS6_4warp11MmaTensorOpINS7_ILi64ELi64ELi64EEESC_SR_SC_S10_fNSD_8RowMajorENS14_17MmaTensorOpPolicyINST_3MmaINS7_ILi16ELi8ELi16EEELi32ESC_S17_SC_NSD_11ColumnMajorEfS17_NST_13OpMultiplyAddEEENSA_ILi1ELi1EEEEELi1ELb0EbEENSA_ILi0ELi0EEES1H_Li1EEELi3EbEENS_8epilogue11threadblock8EpilogueIS8_S1G_Li1ENS1L_22PredicatedTileIteratorINS1L_26OutputTileOptimalThreadMapINS1L_15OutputTileShapeILi128ELi8ELi2ELi1ELi1EEENS1P_ILi1ELi8ELi1ELi1ELi8EEELi128ELi4ELi32EEEfLb0ENSD_9NoPermuteELb0EEENS1K_4warp24FragmentIteratorTensorOpIS16_S1A_fNS_5ArrayIfLi4ELb1EEES17_EENS1V_20TileIteratorTensorOpIS16_S1A_fS17_EENS1L_18SharedLoadIteratorINS1S_18CompactedThreadMapEfLi16EEENS1K_6thread17LinearCombinationIfLi4EffLNS25_9ScaleType4KindE0ELNS_15FloatRoundStyleE2EfEENSA_ILi0ELi8EEELi2ELi1EEENS12_30GemmIdentityThreadblockSwizzleILi1EEELNS1_8OperatorE0ENS1_17Conv2dProblemSizeELNS1_9GroupModeE0EEEEEvNT_6ParamsE --------------------------
	.section	.nv.constant2._ZN7cutlass6KernelINS_4conv6kernel23ImplicitGemmConvolutionINS1_11threadblock22ImplicitGemmMultistageINS_4gemm9GemmShapeILi128ELi128ELi64EEENS4_48Conv2dFpropActivationTileAccessIteratorOptimizedINS_11MatrixShapeILi128ELi64EEENS_6half_tENS_6layout10TensorNHWCENS_9transform29PitchLinearWarpRakedThreadMapINS_16PitchLinearShapeILi64ELi128EEELi128ENSH_ILi8ELi4EEELi8EEENS_12AlignedArrayISC_Li8ELi16EEEEENSF_11threadblock25RegularTileAccessIteratorISB_SC_NSD_37RowMajorTensorOpMultiplicandCrosswiseILi16ELi64EEELi0ESK_Li16EEELNS_4arch14CacheOperation4KindE0ENS4_44Conv2dFpropFilterTileAccessIteratorOptimizedINSA_ILi64ELi128EEESC_SE_SK_SM_Lb0EEENSP_ISX_SC_NSD_40ColumnMajorTensorOpMultiplicandCrosswiseILi16ELi64EEELi1ESK_Li16EEELSV_1ENS6_11threadblock9MmaPolicyINS6_4warp11MmaTensorOpINS7_ILi64ELi64ELi64EEESC_SR_SC_S10_fNSD_8RowMajorENS14_17MmaTensorOpPolicyINST_3MmaINS7_ILi16ELi8ELi16EEELi32ESC_S17_SC_NSD_11ColumnMajorEfS17_NST_13OpMultiplyAddEEENSA_ILi1ELi1EEEEELi1ELb0EbEENSA_ILi0ELi0EEES1H_Li1EEELi3EbEENS_8epilogue11threadblock8EpilogueIS8_S1G_Li1ENS1L_22PredicatedTileIteratorINS1L_26OutputTileOptimalThreadMapINS1L_15OutputTileShapeILi128ELi8ELi2ELi1ELi1EEENS1P_ILi1ELi8ELi1ELi1ELi8EEELi128ELi4ELi32EEEfLb0ENSD_9NoPermuteELb0EEENS1K_4warp24FragmentIteratorTensorOpIS16_S1A_fNS_5ArrayIfLi4ELb1EEES17_EENS1V_20TileIteratorTensorOpIS16_S1A_fS17_EENS1L_18SharedLoadIteratorINS1S_18CompactedThreadMapEfLi16EEENS1K_6thread17LinearCombinationIfLi4EffLNS25_9ScaleType4KindE0ELNS_15FloatRoundStyleE2EfEENSA_ILi0ELi8EEELi2ELi1EEENS12_30GemmIdentityThreadblockSwizzleILi1EEELNS1_8OperatorE0ENS1_17Conv2dProblemSizeELNS1_9GroupModeE0EEEEEvNT_6ParamsE,"a",@progbits
	.sectionflags	@""
	.align	4
.nv.constant2._ZN7cutlass6KernelINS_4conv6kernel23ImplicitGemmConvolutionINS1_11threadblock22ImplicitGemmMultistageINS_4gemm9GemmShapeILi128ELi128ELi64EEENS4_48Conv2dFpropActivationTileAccessIteratorOptimizedINS_11MatrixShapeILi128ELi64EEENS_6half_tENS_6layout10TensorNHWCENS_9transform29PitchLinearWarpRakedThreadMapINS_16PitchLinearShapeILi64ELi128EEELi128ENSH_ILi8ELi4EEELi8EEENS_12AlignedArrayISC_Li8ELi16EEEEENSF_11threadblock25RegularTileAccessIteratorISB_SC_NSD_37RowMajorTensorOpMultiplicandCrosswiseILi16ELi64EEELi0ESK_Li16EEELNS_4arch14CacheOperation4KindE0ENS4_44Conv2dFpropFilterTileAccessIteratorOptimizedINSA_ILi64ELi128EEESC_SE_SK_SM_Lb0EEENSP_ISX_SC_NSD_40ColumnMajorTensorOpMultiplicandCrosswiseILi16ELi64EEELi1ESK_Li16EEELSV_1ENS6_11threadblock9MmaPolicyINS6_4warp11MmaTensorOpINS7_ILi64ELi64ELi64EEESC_SR_SC_S10_fNSD_8RowMajorENS14_17MmaTensorOpPolicyINST_3MmaINS7_ILi16ELi8ELi16EEELi32ESC_S17_SC_NSD_11ColumnMajorEfS17_NST_13OpMultiplyAddEEENSA_ILi1ELi1EEEEELi1ELb0EbEENSA_ILi0ELi0EEES1H_Li1EEELi3EbEENS_8epilogue11threadblock8EpilogueIS8_S1G_Li1ENS1L_22PredicatedTileIteratorINS1L_26OutputTileOptimalThreadMapINS1L_15OutputTileShapeILi128ELi8ELi2ELi1ELi1EEENS1P_ILi1ELi8ELi1ELi1ELi8EEELi128ELi4ELi32EEEfLb0ENSD_9NoPermuteELb0EEENS1K_4warp24FragmentIteratorTensorOpIS16_S1A_fNS_5ArrayIfLi4ELb1EEES17_EENS1V_20TileIteratorTensorOpIS16_S1A_fS17_EENS1L_18SharedLoadIteratorINS1S_18CompactedThreadMapEfLi16EEENS1K_6thread17LinearCombinationIfLi4EffLNS25_9ScaleType4KindE0ELNS_15FloatRoundStyleE2EfEENSA_ILi0ELi8EEELi2ELi1EEENS12_30GemmIdentityThreadblockSwizzleILi1EEELNS1_8OperatorE0ENS1_17Conv2dProblemSizeELNS1_9GroupModeE0EEEEEvNT_6ParamsE:
        /*0000*/ 	.byte	0x80, 0x00, 0x00, 0x00, 0x00, 0x00, 0x00, 0x00


//--------------------- .nv.constant0._ZN7cutlass6KernelINS_4conv6kernel23ImplicitGemmConvolutionINS1_11threadblock22ImplicitGemmMultistageINS_4gemm9GemmShapeILi128ELi128ELi64EEENS4_48Conv2dFpropActivationTileAccessIteratorOptimizedINS_11MatrixShapeILi128ELi64EEENS_6half_tENS_6layout10TensorNHWCENS_9transform29PitchLinearWarpRakedThreadMapINS_16PitchLinearShapeILi64ELi128EEELi128ENSH_ILi8ELi4EEELi8EEENS_12AlignedArrayISC_Li8ELi16EEEEENSF_11threadblock25RegularTileAccessIteratorISB_SC_NSD_37RowMajorTensorOpMultiplicandCrosswiseILi16ELi64EEELi0ESK_Li16EEELNS_4arch14CacheOperation4KindE0ENS4_44Conv2dFpropFilterTileAccessIteratorOptimizedINSA_ILi64ELi128EEESC_SE_SK_SM_Lb0EEENSP_ISX_SC_NSD_40ColumnMajorTensorOpMultiplicandCrosswiseILi16ELi64EEELi1ESK_Li16EEELSV_1ENS6_11threadblock9MmaPolicyINS6_4warp11MmaTensorOpINS7_ILi64ELi64ELi64EEESC_SR_SC_S10_fNSD_8RowMajorENS14_17MmaTensorOpPolicyINST_3MmaINS7_ILi16ELi8ELi16EEELi32ESC_S17_SC_NSD_11ColumnMajorEfS17_NST_13OpMultiplyAddEEENSA_ILi1ELi1EEEEELi1ELb0EbEENSA_ILi0ELi0EEES1H_Li1EEELi3EbEENS_8epilogue11threadblock8EpilogueIS8_S1G_Li1ENS1L_22PredicatedTileIteratorINS1L_26OutputTileOptimalThreadMapINS1L_15OutputTileShapeILi128ELi8ELi2ELi1ELi1EEENS1P_ILi1ELi8ELi1ELi1ELi8EEELi128ELi4ELi32EEEfLb0ENSD_9NoPermuteELb0EEENS1K_4warp24FragmentIteratorTensorOpIS16_S1A_fNS_5ArrayIfLi4ELb1EEES17_EENS1V_20TileIteratorTensorOpIS16_S1A_fS17_EENS1L_18SharedLoadIteratorINS1S_18CompactedThreadMapEfLi16EEENS1K_6thread17LinearCombinationIfLi4EffLNS25_9ScaleType4KindE0ELNS_15FloatRoundStyleE2EfEENSA_ILi0ELi8EEELi2ELi1EEENS12_30GemmIdentityThreadblockSwizzleILi1EEELNS1_8OperatorE0ENS1_17Conv2dProblemSizeELNS1_9GroupModeE0EEEEEvNT_6ParamsE --------------------------
	.section	.nv.constant0._ZN7cutlass6KernelINS_4conv6kernel23ImplicitGemmConvolutionINS1_11threadblock22ImplicitGemmMultistageINS_4gemm9GemmShapeILi128ELi128ELi64EEENS4_48Conv2dFpropActivationTileAccessIteratorOptimizedINS_11MatrixShapeILi128ELi64EEENS_6half_tENS_6layout10TensorNHWCENS_9transform29PitchLinearWarpRakedThreadMapINS_16PitchLinearShapeILi64ELi128EEELi128ENSH_ILi8ELi4EEELi8EEENS_12AlignedArrayISC_Li8ELi16EEEEENSF_11threadblock25RegularTileAccessIteratorISB_SC_NSD_37RowMajorTensorOpMultiplicandCrosswiseILi16ELi64EEELi0ESK_Li16EEELNS_4arch14CacheOperation4KindE0ENS4_44Conv2dFpropFilterTileAccessIteratorOptimizedINSA_ILi64ELi128EEESC_SE_SK_SM_Lb0EEENSP_ISX_SC_NSD_40ColumnMajorTensorOpMultiplicandCrosswiseILi16ELi64EEELi1ESK_Li16EEELSV_1ENS6_11threadblock9MmaPolicyINS6_4warp11MmaTensorOpINS7_ILi64ELi64ELi64EEESC_SR_SC_S10_fNSD_8RowMajorENS14_17MmaTensorOpPolicyINST_3MmaINS7_ILi16ELi8ELi16EEELi32ESC_S17_SC_NSD_11ColumnMajorEfS17_NST_13OpMultiplyAddEEENSA_ILi1ELi1EEEEELi1ELb0EbEENSA_ILi0ELi0EEES1H_Li1EEELi3EbEENS_8epilogue11threadblock8EpilogueIS8_S1G_Li1ENS1L_22PredicatedTileIteratorINS1L_26OutputTileOptimalThreadMapINS1L_15OutputTileShapeILi128ELi8ELi2ELi1ELi1EEENS1P_ILi1ELi8ELi1ELi1ELi8EEELi128ELi4ELi32EEEfLb0ENSD_9NoPermuteELb0EEENS1K_4warp24FragmentIteratorTensorOpIS16_S1A_fNS_5ArrayIfLi4ELb1EEES17_EENS1V_20TileIteratorTensorOpIS16_S1A_fS17_EENS1L_18SharedLoadIteratorINS1S_18CompactedThreadMapEfLi16EEENS1K_6thread17LinearCombinationIfLi4EffLNS25_9ScaleType4KindE0ELNS_15FloatRoundStyleE2EfEENSA_ILi0ELi8EEELi2ELi1EEENS12_30GemmIdentityThreadblockSwizzleILi1EEELNS1_8OperatorE0ENS1_17Conv2dProblemSizeELNS1_9GroupModeE0EEEEEvNT_6ParamsE,"a",@progbits
	.sectionflags	@""
	.align	4
.nv.constant0._ZN7cutlass6KernelINS_4conv6kernel23ImplicitGemmConvolutionINS1_11threadblock22ImplicitGemmMultistageINS_4gemm9GemmShapeILi128ELi128ELi64EEENS4_48Conv2dFpropActivationTileAccessIteratorOptimizedINS_11MatrixShapeILi128ELi64EEENS_6half_tENS_6layout10TensorNHWCENS_9transform29PitchLinearWarpRakedThreadMapINS_16PitchLinearShapeILi64ELi128EEELi128ENSH_ILi8ELi4EEELi8EEENS_12AlignedArrayISC_Li8ELi16EEEEENSF_11threadblock25RegularTileAccessIteratorISB_SC_NSD_37RowMajorTensorOpMultiplicandCrosswiseILi16ELi64EEELi0ESK_Li16EEELNS_4arch14CacheOperation4KindE0ENS4_44Conv2dFpropFilterTileAccessIteratorOptimizedINSA_ILi64ELi128EEESC_SE_SK_SM_Lb0EEENSP_ISX_SC_NSD_40ColumnMajorTensorOpMultiplicandCrosswiseILi16ELi64EEELi1ESK_Li16EEELSV_1ENS6_11threadblock9MmaPolicyINS6_4warp11MmaTensorOpINS7_ILi64ELi64ELi64EEESC_SR_SC_S10_fNSD_8RowMajorENS14_17MmaTensorOpPolicyINST_3MmaINS7_ILi16ELi8ELi16EEELi32ESC_S17_SC_NSD_11ColumnMajorEfS17_NST_13OpMultiplyAddEEENSA_ILi1ELi1EEEEELi1ELb0EbEENSA_ILi0ELi0EEES1H_Li1EEELi3EbEENS_8epilogue11threadblock8EpilogueIS8_S1G_Li1ENS1L_22PredicatedTileIteratorINS1L_26OutputTileOptimalThreadMapINS1L_15OutputTileShapeILi128ELi8ELi2ELi1ELi1EEENS1P_ILi1ELi8ELi1ELi1ELi8EEELi128ELi4ELi32EEEfLb0ENSD_9NoPermuteELb0EEENS1K_4warp24FragmentIteratorTensorOpIS16_S1A_fNS_5ArrayIfLi4ELb1EEES17_EENS1V_20TileIteratorTensorOpIS16_S1A_fS17_EENS1L_18SharedLoadIteratorINS1S_18CompactedThreadMapEfLi16EEENS1K_6thread17LinearCombinationIfLi4EffLNS25_9ScaleType4KindE0ELNS_15FloatRoundStyleE2EfEENSA_ILi0ELi8EEELi2ELi1EEENS12_30GemmIdentityThreadblockSwizzleILi1EEELNS1_8OperatorE0ENS1_17Conv2dProblemSizeELNS1_9GroupModeE0EEEEEvNT_6ParamsE:
	.zero		800


//--------------------- .text._ZN7cutlass6KernelINS_4conv6kernel23ImplicitGemmConvolutionINS1_11threadblock22ImplicitGemmMultistageINS_4gemm9GemmShapeILi128ELi128ELi64EEENS4_48Conv2dFpropActivationTileAccessIteratorOptimizedINS_11MatrixShapeILi128ELi64EEENS_6half_tENS_6layout10TensorNHWCENS_9transform29PitchLinearWarpRakedThreadMapINS_16PitchLinearShapeILi64ELi128EEELi128ENSH_ILi8ELi4EEELi8EEENS_12AlignedArrayISC_Li8ELi16EEEEENSF_11threadblock25RegularTileAccessIteratorISB_SC_NSD_37RowMajorTensorOpMultiplicandCrosswiseILi16ELi64EEELi0ESK_Li16EEELNS_4arch14CacheOperation4KindE0ENS4_44Conv2dFpropFilterTileAccessIteratorOptimizedINSA_ILi64ELi128EEESC_SE_SK_SM_Lb0EEENSP_ISX_SC_NSD_40ColumnMajorTensorOpMultiplicandCrosswiseILi16ELi64EEELi1ESK_Li16EEELSV_1ENS6_11threadblock9MmaPolicyINS6_4warp11MmaTensorOpINS7_ILi64ELi64ELi64EEESC_SR_SC_S10_fNSD_8RowMajorENS14_17MmaTensorOpPolicyINST_3MmaINS7_ILi16ELi8ELi16EEELi32ESC_S17_SC_NSD_11ColumnMajorEfS17_NST_13OpMultiplyAddEEENSA_ILi1ELi1EEEEELi1ELb0EbEENSA_ILi0ELi0EEES1H_Li1EEELi3EbEENS_8epilogue11threadblock8EpilogueIS8_S1G_Li1ENS1L_22PredicatedTileIteratorINS1L_26OutputTileOptimalThreadMapINS1L_15OutputTileShapeILi128ELi8ELi2ELi1ELi1EEENS1P_ILi1ELi8ELi1ELi1ELi8EEELi128ELi4ELi32EEEfLb0ENSD_9NoPermuteELb0EEENS1K_4warp24FragmentIteratorTensorOpIS16_S1A_fNS_5ArrayIfLi4ELb1EEES17_EENS1V_20TileIteratorTensorOpIS16_S1A_fS17_EENS1L_18SharedLoadIteratorINS1S_18CompactedThreadMapEfLi16EEENS1K_6thread17LinearCombinationIfLi4EffLNS25_9ScaleType4KindE0ELNS_15FloatRoundStyleE2EfEENSA_ILi0ELi8EEELi2ELi1EEENS12_30GemmIdentityThreadblockSwizzleILi1EEELNS1_8OperatorE0ENS1_17Conv2dProblemSizeELNS1_9GroupModeE0EEEEEvNT_6ParamsE --------------------------
	.section	.text._ZN7cutlass6KernelINS_4conv6kernel23ImplicitGemmConvolutionINS1_11threadblock22ImplicitGemmMultistageINS_4gemm9GemmShapeILi128ELi128ELi64EEENS4_48Conv2dFpropActivationTileAccessIteratorOptimizedINS_11MatrixShapeILi128ELi64EEENS_6half_tENS_6layout10TensorNHWCENS_9transform29PitchLinearWarpRakedThreadMapINS_16PitchLinearShapeILi64ELi128EEELi128ENSH_ILi8ELi4EEELi8EEENS_12AlignedArrayISC_Li8ELi16EEEEENSF_11threadblock25RegularTileAccessIteratorISB_SC_NSD_37RowMajorTensorOpMultiplicandCrosswiseILi16ELi64EEELi0ESK_Li16EEELNS_4arch14CacheOperation4KindE0ENS4_44Conv2dFpropFilterTileAccessIteratorOptimizedINSA_ILi64ELi128EEESC_SE_SK_SM_Lb0EEENSP_ISX_SC_NSD_40ColumnMajorTensorOpMultiplicandCrosswiseILi16ELi64EEELi1ESK_Li16EEELSV_1ENS6_11threadblock9MmaPolicyINS6_4warp11MmaTensorOpINS7_ILi64ELi64ELi64EEESC_SR_SC_S10_fNSD_8RowMajorENS14_17MmaTensorOpPolicyINST_3MmaINS7_ILi16ELi8ELi16EEELi32ESC_S17_SC_NSD_11ColumnMajorEfS17_NST_13OpMultiplyAddEEENSA_ILi1ELi1EEEEELi1ELb0EbEENSA_ILi0ELi0EEES1H_Li1EEELi3EbEENS_8epilogue11threadblock8EpilogueIS8_S1G_Li1ENS1L_22PredicatedTileIteratorINS1L_26OutputTileOptimalThreadMapINS1L_15OutputTileShapeILi128ELi8ELi2ELi1ELi1EEENS1P_ILi1ELi8ELi1ELi1ELi8EEELi128ELi4ELi32EEEfLb0ENSD_9NoPermuteELb0EEENS1K_4warp24FragmentIteratorTensorOpIS16_S1A_fNS_5ArrayIfLi4ELb1EEES17_EENS1V_20TileIteratorTensorOpIS16_S1A_fS17_EENS1L_18SharedLoadIteratorINS1S_18CompactedThreadMapEfLi16EEENS1K_6thread17LinearCombinationIfLi4EffLNS25_9ScaleType4KindE0ELNS_15FloatRoundStyleE2EfEENSA_ILi0ELi8EEELi2ELi1EEENS12_30GemmIdentityThreadblockSwizzleILi1EEELNS1_8OperatorE0ENS1_17Conv2dProblemSizeELNS1_9GroupModeE0EEEEEvNT_6ParamsE,"ax",@progbits
	.sectioninfo	@"SHI_REGISTERS=254"
	.align	128
.text._ZN7cutlass6KernelINS_4conv6kernel23ImplicitGemmConvolutionINS1_11threadblock22ImplicitGemmMultistageINS_4gemm9GemmShapeILi128ELi128ELi64EEENS4_48Conv2dFpropActivationTileAccessIteratorOptimizedINS_11MatrixShapeILi128ELi64EEENS_6half_tENS_6layout10TensorNHWCENS_9transform29PitchLinearWarpRakedThreadMapINS_16PitchLinearShapeILi64ELi128EEELi128ENSH_ILi8ELi4EEELi8EEENS_12AlignedArrayISC_Li8ELi16EEEEENSF_11threadblock25RegularTileAccessIteratorISB_SC_NSD_37RowMajorTensorOpMultiplicandCrosswiseILi16ELi64EEELi0ESK_Li16EEELNS_4arch14CacheOperation4KindE0ENS4_44Conv2dFpropFilterTileAccessIteratorOptimizedINSA_ILi64ELi128EEESC_SE_SK_SM_Lb0EEENSP_ISX_SC_NSD_40ColumnMajorTensorOpMultiplicandCrosswiseILi16ELi64EEELi1ESK_Li16EEELSV_1ENS6_11threadblock9MmaPolicyINS6_4warp11MmaTensorOpINS7_ILi64ELi64ELi64EEESC_SR_SC_S10_fNSD_8RowMajorENS14_17MmaTensorOpPolicyINST_3MmaINS7_ILi16ELi8ELi16EEELi32ESC_S17_SC_NSD_11ColumnMajorEfS17_NST_13OpMultiplyAddEEENSA_ILi1ELi1EEEEELi1ELb0EbEENSA_ILi0ELi0EEES1H_Li1EEELi3EbEENS_8epilogue11threadblock8EpilogueIS8_S1G_Li1ENS1L_22PredicatedTileIteratorINS1L_26OutputTileOptimalThreadMapINS1L_15OutputTileShapeILi128ELi8ELi2ELi1ELi1EEENS1P_ILi1ELi8ELi1ELi1ELi8EEELi128ELi4ELi32EEEfLb0ENSD_9NoPermuteELb0EEENS1K_4warp24FragmentIteratorTensorOpIS16_S1A_fNS_5ArrayIfLi4ELb1EEES17_EENS1V_20TileIteratorTensorOpIS16_S1A_fS17_EENS1L_18SharedLoadIteratorINS1S_18CompactedThreadMapEfLi16EEENS1K_6thread17LinearCombinationIfLi4EffLNS25_9ScaleType4KindE0ELNS_15FloatRoundStyleE2EfEENSA_ILi0ELi8EEELi2ELi1EEENS12_30GemmIdentityThreadblockSwizzleILi1EEELNS1_8OperatorE0ENS1_17Conv2dProblemSizeELNS1_9GroupModeE0EEEEEvNT_6ParamsE:
        .type           _ZN7cutlass6KernelINS_4conv6kernel23ImplicitGemmConvolutionINS1_11threadblock22ImplicitGemmMultistageINS_4gemm9GemmShapeILi128ELi128ELi64EEENS4_48Conv2dFpropActivationTileAccessIteratorOptimizedINS_11MatrixShapeILi128ELi64EEENS_6half_tENS_6layout10TensorNHWCENS_9transform29PitchLinearWarpRakedThreadMapINS_16PitchLinearShapeILi64ELi128EEELi128ENSH_ILi8ELi4EEELi8EEENS_12AlignedArrayISC_Li8ELi16EEEEENSF_11threadblock25RegularTileAccessIteratorISB_SC_NSD_37RowMajorTensorOpMultiplicandCrosswiseILi16ELi64EEELi0ESK_Li16EEELNS_4arch14CacheOperation4KindE0ENS4_44Conv2dFpropFilterTileAccessIteratorOptimizedINSA_ILi64ELi128EEESC_SE_SK_SM_Lb0EEENSP_ISX_SC_NSD_40ColumnMajorTensorOpMultiplicandCrosswiseILi16ELi64EEELi1ESK_Li16EEELSV_1ENS6_11threadblock9MmaPolicyINS6_4warp11MmaTensorOpINS7_ILi64ELi64ELi64EEESC_SR_SC_S10_fNSD_8RowMajorENS14_17MmaTensorOpPolicyINST_3MmaINS7_ILi16ELi8ELi16EEELi32ESC_S17_SC_NSD_11ColumnMajorEfS17_NST_13OpMultiplyAddEEENSA_ILi1ELi1EEEEELi1ELb0EbEENSA_ILi0ELi0EEES1H_Li1EEELi3EbEENS_8epilogue11threadblock8EpilogueIS8_S1G_Li1ENS1L_22PredicatedTileIteratorINS1L_26OutputTileOptimalThreadMapINS1L_15OutputTileShapeILi128ELi8ELi2ELi1ELi1EEENS1P_ILi1ELi8ELi1ELi1ELi8EEELi128ELi4ELi32EEEfLb0ENSD_9NoPermuteELb0EEENS1K_4warp24FragmentIteratorTensorOpIS16_S1A_fNS_5ArrayIfLi4ELb1EEES17_EENS1V_20TileIteratorTensorOpIS16_S1A_fS17_EENS1L_18SharedLoadIteratorINS1S_18CompactedThreadMapEfLi16EEENS1K_6thread17LinearCombinationIfLi4EffLNS25_9ScaleType4KindE0ELNS_15FloatRoundStyleE2EfEENSA_ILi0ELi8EEELi2ELi1EEENS12_30GemmIdentityThreadblockSwizzleILi1EEELNS1_8OperatorE0ENS1_17Conv2dProblemSizeELNS1_9GroupModeE0EEEEEvNT_6ParamsE,@function
        .size           _ZN7cutlass6KernelINS_4conv6kernel23ImplicitGemmConvolutionINS1_11threadblock22ImplicitGemmMultistageINS_4gemm9GemmShapeILi128ELi128ELi64EEENS4_48Conv2dFpropActivationTileAccessIteratorOptimizedINS_11MatrixShapeILi128ELi64EEENS_6half_tENS_6layout10TensorNHWCENS_9transform29PitchLinearWarpRakedThreadMapINS_16PitchLinearShapeILi64ELi128EEELi128ENSH_ILi8ELi4EEELi8EEENS_12AlignedArrayISC_Li8ELi16EEEEENSF_11threadblock25RegularTileAccessIteratorISB_SC_NSD_37RowMajorTensorOpMultiplicandCrosswiseILi16ELi64EEELi0ESK_Li16EEELNS_4arch14CacheOperation4KindE0ENS4_44Conv2dFpropFilterTileAccessIteratorOptimizedINSA_ILi64ELi128EEESC_SE_SK_SM_Lb0EEENSP_ISX_SC_NSD_40ColumnMajorTensorOpMultiplicandCrosswiseILi16ELi64EEELi1ESK_Li16EEELSV_1ENS6_11threadblock9MmaPolicyINS6_4warp11MmaTensorOpINS7_ILi64ELi64ELi64EEESC_SR_SC_S10_fNSD_8RowMajorENS14_17MmaTensorOpPolicyINST_3MmaINS7_ILi16ELi8ELi16EEELi32ESC_S17_SC_NSD_11ColumnMajorEfS17_NST_13OpMultiplyAddEEENSA_ILi1ELi1EEEEELi1ELb0EbEENSA_ILi0ELi0EEES1H_Li1EEELi3EbEENS_8epilogue11threadblock8EpilogueIS8_S1G_Li1ENS1L_22PredicatedTileIteratorINS1L_26OutputTileOptimalThreadMapINS1L_15OutputTileShapeILi128ELi8ELi2ELi1ELi1EEENS1P_ILi1ELi8ELi1ELi1ELi8EEELi128ELi4ELi32EEEfLb0ENSD_9NoPermuteELb0EEENS1K_4warp24FragmentIteratorTensorOpIS16_S1A_fNS_5ArrayIfLi4ELb1EEES17_EENS1V_20TileIteratorTensorOpIS16_S1A_fS17_EENS1L_18SharedLoadIteratorINS1S_18CompactedThreadMapEfLi16EEENS1K_6thread17LinearCombinationIfLi4EffLNS25_9ScaleType4KindE0ELNS_15FloatRoundStyleE2EfEENSA_ILi0ELi8EEELi2ELi1EEENS12_30GemmIdentityThreadblockSwizzleILi1EEELNS1_8OperatorE0ENS1_17Conv2dProblemSizeELNS1_9GroupModeE0EEEEEvNT_6ParamsE,(.L_x_28 - _ZN7cutlass6KernelINS_4conv6kernel23ImplicitGemmConvolutionINS1_11threadblock22ImplicitGemmMultistageINS_4gemm9GemmShapeILi128ELi128ELi64EEENS4_48Conv2dFpropActivationTileAccessIteratorOptimizedINS_11MatrixShapeILi128ELi64EEENS_6half_tENS_6layout10TensorNHWCENS_9transform29PitchLinearWarpRakedThreadMapINS_16PitchLinearShapeILi64ELi128EEELi128ENSH_ILi8ELi4EEELi8EEENS_12AlignedArrayISC_Li8ELi16EEEEENSF_11threadblock25RegularTileAccessIteratorISB_SC_NSD_37RowMajorTensorOpMultiplicandCrosswiseILi16ELi64EEELi0ESK_Li16EEELNS_4arch14CacheOperation4KindE0ENS4_44Conv2dFpropFilterTileAccessIteratorOptimizedINSA_ILi64ELi128EEESC_SE_SK_SM_Lb0EEENSP_ISX_SC_NSD_40ColumnMajorTensorOpMultiplicandCrosswiseILi16ELi64EEELi1ESK_Li16EEELSV_1ENS6_11threadblock9MmaPolicyINS6_4warp11MmaTensorOpINS7_ILi64ELi64ELi64EEESC_SR_SC_S10_fNSD_8RowMajorENS14_17MmaTensorOpPolicyINST_3MmaINS7_ILi16ELi8ELi16EEELi32ESC_S17_SC_NSD_11ColumnMajorEfS17_NST_13OpMultiplyAddEEENSA_ILi1ELi1EEEEELi1ELb0EbEENSA_ILi0ELi0EEES1H_Li1EEELi3EbEENS_8epilogue11threadblock8EpilogueIS8_S1G_Li1ENS1L_22PredicatedTileIteratorINS1L_26OutputTileOptimalThreadMapINS1L_15OutputTileShapeILi128ELi8ELi2ELi1ELi1EEENS1P_ILi1ELi8ELi1ELi1ELi8EEELi128ELi4ELi32EEEfLb0ENSD_9NoPermuteELb0EEENS1K_4warp24FragmentIteratorTensorOpIS16_S1A_fNS_5ArrayIfLi4ELb1EEES17_EENS1V_20TileIteratorTensorOpIS16_S1A_fS17_EENS1L_18SharedLoadIteratorINS1S_18CompactedThreadMapEfLi16EEENS1K_6thread17LinearCombinationIfLi4EffLNS25_9ScaleType4KindE0ELNS_15FloatRoundStyleE2EfEENSA_ILi0ELi8EEELi2ELi1EEENS12_30GemmIdentityThreadblockSwizzleILi1EEELNS1_8OperatorE0ENS1_17Conv2dProblemSizeELNS1_9GroupModeE0EEEEEvNT_6ParamsE)
        .other          _ZN7cutlass6KernelINS_4conv6kernel23ImplicitGemmConvolutionINS1_11threadblock22ImplicitGemmMultistageINS_4gemm9GemmShapeILi128ELi128ELi64EEENS4_48Conv2dFpropActivationTileAccessIteratorOptimizedINS_11MatrixShapeILi128ELi64EEENS_6half_tENS_6layout10TensorNHWCENS_9transform29PitchLinearWarpRakedThreadMapINS_16PitchLinearShapeILi64ELi128EEELi128ENSH_ILi8ELi4EEELi8EEENS_12AlignedArrayISC_Li8ELi16EEEEENSF_11threadblock25RegularTileAccessIteratorISB_SC_NSD_37RowMajorTensorOpMultiplicandCrosswiseILi16ELi64EEELi0ESK_Li16EEELNS_4arch14CacheOperation4KindE0ENS4_44Conv2dFpropFilterTileAccessIteratorOptimizedINSA_ILi64ELi128EEESC_SE_SK_SM_Lb0EEENSP_ISX_SC_NSD_40ColumnMajorTensorOpMultiplicandCrosswiseILi16ELi64EEELi1ESK_Li16EEELSV_1ENS6_11threadblock9MmaPolicyINS6_4warp11MmaTensorOpINS7_ILi64ELi64ELi64EEESC_SR_SC_S10_fNSD_8RowMajorENS14_17MmaTensorOpPolicyINST_3MmaINS7_ILi16ELi8ELi16EEELi32ESC_S17_SC_NSD_11ColumnMajorEfS17_NST_13OpMultiplyAddEEENSA_ILi1ELi1EEEEELi1ELb0EbEENSA_ILi0ELi0EEES1H_Li1EEELi3EbEENS_8epilogue11threadblock8EpilogueIS8_S1G_Li1ENS1L_22PredicatedTileIteratorINS1L_26OutputTileOptimalThreadMapINS1L_15OutputTileShapeILi128ELi8ELi2ELi1ELi1EEENS1P_ILi1ELi8ELi1ELi1ELi8EEELi128ELi4ELi32EEEfLb0ENSD_9NoPermuteELb0EEENS1K_4warp24FragmentIteratorTensorOpIS16_S1A_fNS_5ArrayIfLi4ELb1EEES17_EENS1V_20TileIteratorTensorOpIS16_S1A_fS17_EENS1L_18SharedLoadIteratorINS1S_18CompactedThreadMapEfLi16EEENS1K_6thread17LinearCombinationIfLi4EffLNS25_9ScaleType4KindE0ELNS_15FloatRoundStyleE2EfEENSA_ILi0ELi8EEELi2ELi1EEENS12_30GemmIdentityThreadblockSwizzleILi1EEELNS1_8OperatorE0ENS1_17Conv2dProblemSizeELNS1_9GroupModeE0EEEEEvNT_6ParamsE,@"STO_CUDA_ENTRY STV_DEFAULT"
_ZN7cutlass6KernelINS_4conv6kernel23ImplicitGemmConvolutionINS1_11threadblock22ImplicitGemmMultistageINS_4gemm9GemmShapeILi128ELi128ELi64EEENS4_48Conv2dFpropActivationTileAccessIteratorOptimizedINS_11MatrixShapeILi128ELi64EEENS_6half_tENS_6layout10TensorNHWCENS_9transform29PitchLinearWarpRakedThreadMapINS_16PitchLinearShapeILi64ELi128EEELi128ENSH_ILi8ELi4EEELi8EEENS_12AlignedArrayISC_Li8ELi16EEEEENSF_11threadblock25RegularTileAccessIteratorISB_SC_NSD_37RowMajorTensorOpMultiplicandCrosswiseILi16ELi64EEELi0ESK_Li16EEELNS_4arch14CacheOperation4KindE0ENS4_44Conv2dFpropFilterTileAccessIteratorOptimizedINSA_ILi64ELi128EEESC_SE_SK_SM_Lb0EEENSP_ISX_SC_NSD_40ColumnMajorTensorOpMultiplicandCrosswiseILi16ELi64EEELi1ESK_Li16EEELSV_1ENS6_11threadblock9MmaPolicyINS6_4warp11MmaTensorOpINS7_ILi64ELi64ELi64EEESC_SR_SC_S10_fNSD_8RowMajorENS14_17MmaTensorOpPolicyINST_3MmaINS7_ILi16ELi8ELi16EEELi32ESC_S17_SC_NSD_11ColumnMajorEfS17_NST_13OpMultiplyAddEEENSA_ILi1ELi1EEEEELi1ELb0EbEENSA_ILi0ELi0EEES1H_Li1EEELi3EbEENS_8epilogue11threadblock8EpilogueIS8_S1G_Li1ENS1L_22PredicatedTileIteratorINS1L_26OutputTileOptimalThreadMapINS1L_15OutputTileShapeILi128ELi8ELi2ELi1ELi1EEENS1P_ILi1ELi8ELi1ELi1ELi8EEELi128ELi4ELi32EEEfLb0ENSD_9NoPermuteELb0EEENS1K_4warp24FragmentIteratorTensorOpIS16_S1A_fNS_5ArrayIfLi4ELb1EEES17_EENS1V_20TileIteratorTensorOpIS16_S1A_fS17_EENS1L_18SharedLoadIteratorINS1S_18CompactedThreadMapEfLi16EEENS1K_6thread17LinearCombinationIfLi4EffLNS25_9ScaleType4KindE0ELNS_15FloatRoundStyleE2EfEENSA_ILi0ELi8EEELi2ELi1EEENS12_30GemmIdentityThreadblockSwizzleILi1EEELNS1_8OperatorE0ENS1_17Conv2dProblemSizeELNS1_9GroupModeE0EEEEEvNT_6ParamsE:
[----:B------:R-:W-:Y:S02]  /*0000*/  MOV R1, c[0x0][0x28] ;  /* 0x00000a0000017a02 */ /* 0x000fe40000000f00 */
[----:B------:R-:W1:Y:S01]  /*0010*/  S2R R2, SR_CTAID.Y ;  /* 0x0000000000027919 */ /* 0x000e620000002600 */
[----:B------:R-:W-:-:S03]  /*0020*/  IMAD.MOV.U32 R0, RZ, RZ, -0x1 ;  /* 0xffffffffff007424 */ /* 0x000fc600078e00ff */
[----:B------:R-:W2:Y:S02]  /*0030*/  S2R R3, SR_CTAID.X ;  /* 0x0000000000037919 */ /* 0x000ea40000002500 */
[----:B------:R-:W-:Y:S02]  /*0040*/  SHF.L.U32 R0, R0, c[0x0][0x1c0], RZ ;  /* 0x0000700000007a19 */ /* 0x000fe400000006ff */
[----:B-1----:R-:W-:Y:S02]  /*0050*/  SHF.L.U32 R2, R2, c[0x0][0x1c0], RZ ;  /* 0x0000700002027a19 */ /* 0x002fe400000006ff */
[----:B--2---:R-:W-:Y:S02]  /*0060*/  LOP3.LUT R45, R3, R0, RZ, 0x30, !PT ;  /* 0x00000000032d7212 */ /* 0x004fe400078e30ff */
[----:B------:R-:W-:-:S03]  /*0070*/  SHF.R.S32.HI R3, RZ, c[0x0][0x1c0], R3 ;  /* 0x00007000ff037a19 */ /* 0x000fc60000011403 */
[----:B------:R-:W-:-:S05]  /*0080*/  IMAD.IADD R45, R2, 0x1, R45 ;  /* 0x00000001022d7824 */ /* 0x000fca00078e022d */
[----:B------:R-:W-:-:S04]  /*0090*/  ISETP.GE.AND P0, PT, R45, c[0x0][0x1ac], PT ;  /* 0x00006b002d007a0c */ /* 0x000fc80003f06270 */
[----:B------:R-:W-:-:S13]  /*00a0*/  ISETP.GE.OR P0, PT, R3, c[0x0][0x1a8], P0 ;  /* 0x00006a0003007a0c */ /* 0x000fda0000706670 */
[----:B------:R-:W-:Y:S05]  /*00b0*/  @P0 EXIT ;  /* 0x000000000000094d */ /* 0x000fea0003800000 */
[----:B------:R-:W1:Y:S01]  /*00c0*/  S2R R217, SR_TID.X ;  /* 0x0000000000d97919 */ /* 0x000e620000002100 */
[----:B------:R-:W-:Y:S01]  /*00d0*/  IMAD.MOV.U32 R0, RZ, RZ, c[0x0][0x200] ;  /* 0x00008000ff007624 */ /* 0x000fe200078e00ff */
[----:B------:R-:W-:Y:S01]  /*00e0*/  ULDC UR6, c[0x0][0x19c] ;  /* 0x0000670000067ab9 */ /* 0x000fe20000000800 */
[----:B------:R-:W-:Y:S01]  /*00f0*/  MOV R23, c[0x0][0x18c] ;  /* 0x0000630000177a02 */ /* 0x000fe20000000f00 */
[----:B------:R-:W2:Y:S01]  /*0100*/  S2R R216, SR_CTAID.Z ;  /* 0x0000000000d87919 */ /* 0x000ea20000002700 */
[----:B------:R-:W-:Y:S01]  /*0110*/  UMOV UR5, 0x1 ;  /* 0x0000000100057882 */ /* 0x000fe20000000000 */
[----:B------:R-:W-:Y:S01]  /*0120*/  ISETP.NE.AND P1, PT, R0, 0x1, PT ;  /* 0x000000010000780c */ /* 0x000fe20003f25270 */
[----:B------:R-:W-:Y:S01]  /*0130*/  ULDC UR4, c[0x0][0x17c] ;  /* 0x00005f0000047ab9 */ /* 0x000fe20000000800 */
[----:B------:R-:W-:Y:S01]  /*0140*/  MOV R0, c[0x0][0x20c] ;  /* 0x0000830000007a02 */ /* 0x000fe20000000f00 */
[----:B------:R-:W-:Y:S01]  /*0150*/  ULDC UR7, c[0x0][0x180] ;  /* 0x0000600000077ab9 */ /* 0x000fe20000000800 */
[----:B------:R-:W-:Y:S01]  /*0160*/  IMAD.MOV.U32 R21, RZ, RZ, c[0x0][0x190] ;  /* 0x00006400ff157624 */ /* 0x000fe200078e00ff */
[----:B------:R-:W-:Y:S01]  /*0170*/  UISETP.NE.AND UP1, UPT, UR6, 0x1, UPT ;  /* 0x000000010600788c */ /* 0x000fe2000bf25270 */
[----:B------:R-:W-:Y:S01]  /*0180*/  ISETP.NE.AND P0, PT, R0, 0x1, PT ;  /* 0x000000010000780c */ /* 0x000fe20003f05270 */
[----:B------:R-:W-:Y:S01]  /*0190*/  UIADD3 UR8, -UR5, UR4, URZ ;  /* 0x0000000405087290 */ /* 0x000fe2000fffe13f */
[----:B------:R-:W-:Y:S01]  /*01a0*/  MOV R236, RZ ;  /* 0x000000ff00ec7202 */ /* 0x000fe20000000f00 */
[----:B------:R-:W-:Y:S01]  /*01b0*/  UIADD3 UR7, -UR5, UR7, URZ ;  /* 0x0000000705077290 */ /* 0x000fe2000fffe13f */
[----:B------:R-:W-:Y:S01]  /*01c0*/  IMAD.MOV.U32 R235, RZ, RZ, RZ ;  /* 0x000000ffffeb7224 */ /* 0x000fe200078e00ff */
[----:B------:R-:W-:Y:S01]  /*01d0*/  USEL UR6, UR8, URZ, !UP1 ;  /* 0x0000003f08067287 */ /* 0x000fe2000c800000 */
[----:B------:R-:W-:Y:S01]  /*01e0*/  MOV R233, RZ ;  /* 0x000000ff00e97202 */ /* 0x000fe20000000f00 */
[----:B------:R-:W-:Y:S01]  /*01f0*/  USEL UR5, UR7, URZ, !UP1 ;  /* 0x0000003f07057287 */ /* 0x000fe2000c800000 */
[----:B------:R-:W-:Y:S01]  /*0200*/  IMAD.MOV.U32 R231, RZ, RZ, RZ ;  /* 0x000000ffffe77224 */ /* 0x000fe200078e00ff */
[----:B------:R-:W-:Y:S01]  /*0210*/  UMOV UR16, 0x1 ;  /* 0x0000000100107882 */ /* 0x000fe20000000000 */
[----:B------:R-:W-:Y:S01]  /*0220*/  MOV R229, RZ ;  /* 0x000000ff00e57202 */ /* 0x000fe20000000f00 */
[----:B------:R-:W-:Y:S01]  /*0230*/  UISETP.LE.AND UP0, UPT, UR16, UR4, UPT ;  /* 0x000000041000728c */ /* 0x000fe2000bf03270 */
[----:B-1----:R-:W-:Y:S01]  /*0240*/  SHF.R.S32.HI R18, RZ, 0x1f, R217 ;  /* 0x0000001fff127819 */ /* 0x002fe200000114d9 */
[----:B------:R-:W-:Y:S01]  /*0250*/  IMAD.MOV.U32 R227, RZ, RZ, RZ ;  /* 0x000000ffffe37224 */ /* 0x000fe200078e00ff */
[----:B------:R-:W-:Y:S01]  /*0260*/  MOV R44, UR6 ;  /* 0x00000006002c7c02 */ /* 0x000fe20008000f00 */
[----:B------:R-:W-:Y:S01]  /*0270*/  IMAD.MOV.U32 R223, RZ, RZ, RZ ;  /* 0x000000ffffdf7224 */ /* 0x000fe200078e00ff */
[----:B------:R-:W-:-:S02]  /*0280*/  LEA.HI R18, R18, R217, RZ, 0x5 ;  /* 0x000000d912127211 */ /* 0x000fc400078f28ff */
[----:B------:R-:W-:Y:S02]  /*0290*/  MOV R225, RZ ;  /* 0x000000ff00e17202 */ /* 0x000fe40000000f00 */
[----:B------:R-:W-:Y:S02]  /*02a0*/  LOP3.LUT R18, R18, 0xffffffe0, RZ, 0xc0, !PT ;  /* 0xffffffe012127812 */ /* 0x000fe400078ec0ff */
[----:B------:R-:W-:-:S03]  /*02b0*/  MOV R221, RZ ;  /* 0x000000ff00dd7202 */ /* 0x000fc60000000f00 */
[----:B------:R-:W-:-:S05]  /*02c0*/  IMAD.IADD R2, R217, 0x1, -R18 ;  /* 0x00000001d9027824 */ /* 0x000fca00078e0a12 */
[----:B------:R-:W-:-:S04]  /*02d0*/  SHF.R.S32.HI R19, RZ, 0x1f, R2 ;  /* 0x0000001fff137819 */ /* 0x000fc80000011402 */
[----:B------:R-:W-:-:S04]  /*02e0*/  LEA.HI R19, R19, R2, RZ, 0x3 ;  /* 0x0000000213137211 */ /* 0x000fc800078f18ff */
[C---:B------:R-:W-:Y:S02]  /*02f0*/  LEA.HI.SX32 R18, R19.reuse, R18, 0x1d ;  /* 0x0000001213127211 */ /* 0x040fe400078feaff */
[----:B------:R-:W-:-:S03]  /*0300*/  LOP3.LUT R19, R19, 0xfffffff8, RZ, 0xc0, !PT ;  /* 0xfffffff813137812 */ /* 0x000fc600078ec0ff */
[----:B------:R-:W-:Y:S02]  /*0310*/  IMAD R10, R3, 0x80, R18 ;  /* 0x00000080030a7824 */ /* 0x000fe400078e0212 */
[----:B------:R-:W-:Y:S02]  /*0320*/  IMAD.IADD R19, R2, 0x1, -R19 ;  /* 0x0000000102137824 */ /* 0x000fe400078e0a13 */
[C---:B------:R-:W-:Y:S01]  /*0330*/  @P1 IMAD.HI.U32 R5, R10.reuse, c[0x0][0x204], RZ ;  /* 0x000081000a051a27 */ /* 0x040fe200078e00ff */
[C---:B------:R-:W-:Y:S02]  /*0340*/  IADD3 R6, R10.reuse, 0x8, RZ ;  /* 0x000000080a067810 */ /* 0x040fe40007ffe0ff */
[----:B------:R-:W-:Y:S01]  /*0350*/  IADD3 R4, R10, 0xc, RZ ;  /* 0x0000000c0a047810 */ /* 0x000fe20007ffe0ff */
[----:B--2---:R-:W-:Y:S01]  /*0360*/  IMAD R238, R216, 0x8, R19 ;  /* 0x00000008d8ee7824 */ /* 0x004fe200078e0213 */
[----:B------:R-:W-:Y:S01]  /*0370*/  IADD3 R8, R10, 0x4, RZ ;  /* 0x000000040a087810 */ /* 0x000fe20007ffe0ff */
[----:B------:R-:W-:Y:S01]  /*0380*/  @P1 IMAD.HI.U32 R2, R6, c[0x0][0x204], RZ ;  /* 0x0000810006021a27 */ /* 0x000fe200078e00ff */
[----:B------:R-:W-:-:S02]  /*0390*/  MOV R40, R4 ;  /* 0x0000000400287202 */ /* 0x000fc40000000f00 */
[----:B------:R-:W-:Y:S01]  /*03a0*/  IADD3 R17, R10, 0x18, RZ ;  /* 0x000000180a117810 */ /* 0x000fe20007ffe0ff */
[----:B------:R-:W-:Y:S01]  /*03b0*/  IMAD.MOV.U32 R41, RZ, RZ, R6 ;  /* 0x000000ffff297224 */ /* 0x000fe200078e0006 */
[----:B------:R-:W-:Y:S01]  /*03c0*/  @P1 SHF.R.U32.HI R41, RZ, c[0x0][0x208], R2 ;  /* 0x00008200ff291a19 */ /* 0x000fe20000011602 */
[----:B------:R-:W-:Y:S01]  /*03d0*/  @P1 IMAD.HI.U32 R0, R4, c[0x0][0x204], RZ ;  /* 0x0000810004001a27 */ /* 0x000fe200078e00ff */
[----:B------:R-:W-:Y:S02]  /*03e0*/  IADD3 R2, R10, 0x10, RZ ;  /* 0x000000100a027810 */ /* 0x000fe40007ffe0ff */
[----:B------:R-:W-:Y:S01]  /*03f0*/  MOV R43, R10 ;  /* 0x0000000a002b7202 */ /* 0x000fe20000000f00 */
[----:B------:R-:W-:Y:S01]  /*0400*/  @P1 IMAD.HI.U32 R3, R8, c[0x0][0x204], RZ ;  /* 0x0000810008031a27 */ /* 0x000fe200078e00ff */
[----:B------:R-:W-:Y:S02]  /*0410*/  @P1 SHF.R.U32.HI R40, RZ, c[0x0][0x208], R0 ;  /* 0x00008200ff281a19 */ /* 0x000fe40000011600 */
[----:B------:R-:W-:Y:S01]  /*0420*/  IADD3 R0, R10, 0x14, RZ ;  /* 0x000000140a007810 */ /* 0x000fe20007ffe0ff */
[----:B------:R-:W-:Y:S01]  /*0430*/  @P1 IMAD.HI.U32 R9, R2, c[0x0][0x204], RZ ;  /* 0x0000810002091a27 */ /* 0x000fe200078e00ff */
[----:B------:R-:W-:-:S02]  /*0440*/  @P1 SHF.R.U32.HI R43, RZ, c[0x0][0x208], R5 ;  /* 0x00008200ff2b1a19 */ /* 0x000fc40000011605 */
[----:B------:R-:W-:Y:S01]  /*0450*/  IADD3 R15, R10, 0x1c, RZ ;  /* 0x0000001c0a0f7810 */ /* 0x000fe20007ffe0ff */
[----:B------:R-:W-:Y:S01]  /*0460*/  @P1 IMAD.HI.U32 R5, R17, c[0x0][0x204], RZ ;  /* 0x0000810011051a27 */ /* 0x000fe200078e00ff */
[----:B------:R-:W-:Y:S02]  /*0470*/  MOV R36, R17 ;  /* 0x0000001100247202 */ /* 0x000fe40000000f00 */
[----:B------:R-:W-:Y:S01]  /*0480*/  SHF.L.U32 R238, R238, 0x3, RZ ;  /* 0x00000003eeee7819 */ /* 0x000fe200000006ff */
[----:B------:R-:W-:Y:S01]  /*0490*/  IMAD.MOV.U32 R39, RZ, RZ, R2 ;  /* 0x000000ffff277224 */ /* 0x000fe200078e0002 */
[----:B------:R-:W-:Y:S01]  /*04a0*/  @P1 SHF.R.U32.HI R39, RZ, c[0x0][0x208], R9 ;  /* 0x00008200ff271a19 */ /* 0x000fe20000011609 */
[----:B------:R-:W-:Y:S01]  /*04b0*/  @P1 IMAD.HI.U32 R7, R0, c[0x0][0x204], RZ ;  /* 0x0000810000071a27 */ /* 0x000fe200078e00ff */
[----:B------:R-:W-:Y:S02]  /*04c0*/  @P1 SHF.R.U32.HI R36, RZ, c[0x0][0x208], R5 ;  /* 0x00008200ff241a19 */ /* 0x000fe40000011605 */
[----:B------:R-:W-:Y:S01]  /*04d0*/  IADD3 R5, -R39, RZ, RZ ;  /* 0x000000ff27057210 */ /* 0x000fe20007ffe1ff */
[----:B------:R-:W-:Y:S01]  /*04e0*/  IMAD.MOV.U32 R42, RZ, RZ, R8 ;  /* 0x000000ffff2a7224 */ /* 0x000fe200078e0008 */
[----:B------:R-:W-:Y:S01]  /*04f0*/  @P1 SHF.R.U32.HI R42, RZ, c[0x0][0x208], R3 ;  /* 0x00008200ff2a1a19 */ /* 0x000fe20000011603 */
[----:B------:R-:W-:-:S03]  /*0500*/  @P1 IMAD.HI.U32 R3, R15, c[0x0][0x204], RZ ;  /* 0x000081000f031a27 */ /* 0x000fc600078e00ff */
[----:B------:R-:W-:Y:S01]  /*0510*/  IADD3 R11, -R42, RZ, RZ ;  /* 0x000000ff2a0b7210 */ /* 0x000fe20007ffe1ff */
[----:B------:R-:W-:Y:S02]  /*0520*/  IMAD.MOV R13, RZ, RZ, -R43 ;  /* 0x000000ffff0d7224 */ /* 0x000fe400078e0a2b */
[----:B------:R-:W-:Y:S01]  /*0530*/  IMAD.MOV.U32 R38, RZ, RZ, R0 ;  /* 0x000000ffff267224 */ /* 0x000fe200078e0000 */
[----:B------:R-:W-:Y:S01]  /*0540*/  @P1 SHF.R.U32.HI R38, RZ, c[0x0][0x208], R7 ;  /* 0x00008200ff261a19 */ /* 0x000fe20000011607 */
[----:B------:R-:W-:Y:S02]  /*0550*/  IMAD.MOV R9, RZ, RZ, -R41 ;  /* 0x000000ffff097224 */ /* 0x000fe400078e0a29 */
[----:B------:R-:W-:Y:S01]  /*0560*/  IMAD.MOV.U32 R20, RZ, RZ, R15 ;  /* 0x000000ffff147224 */ /* 0x000fe200078e000f */
[----:B------:R-:W-:Y:S01]  /*0570*/  @P1 SHF.R.U32.HI R20, RZ, c[0x0][0x208], R3 ;  /* 0x00008200ff141a19 */ /* 0x000fe20000011603 */
[----:B------:R-:W-:Y:S02]  /*0580*/  IMAD R13, R13, c[0x0][0x200], R10 ;  /* 0x000080000d0d7a24 */ /* 0x000fe400078e020a */
[----:B------:R-:W-:-:S02]  /*0590*/  IMAD.MOV R7, RZ, RZ, -R40 ;  /* 0x000000ffff077224 */ /* 0x000fc400078e0a28 */
[----:B------:R-:W-:Y:S02]  /*05a0*/  IMAD.MOV R22, RZ, RZ, -R36 ;  /* 0x000000ffff167224 */ /* 0x000fe400078e0a24 */
[----:B------:R-:W-:Y:S02]  /*05b0*/  IMAD.MOV R3, RZ, RZ, -R38 ;  /* 0x000000ffff037224 */ /* 0x000fe400078e0a26 */
[----:B------:R-:W-:Y:S02]  /*05c0*/  IMAD R9, R9, c[0x0][0x200], R6 ;  /* 0x0000800009097a24 */ /* 0x000fe400078e0206 */
[----:B------:R-:W-:Y:S02]  /*05d0*/  IMAD R5, R5, c[0x0][0x200], R2 ;  /* 0x0000800005057a24 */ /* 0x000fe400078e0202 */
[----:B------:R-:W-:Y:S01]  /*05e0*/  IMAD R11, R11, c[0x0][0x200], R8 ;  /* 0x000080000b0b7a24 */ /* 0x000fe200078e0208 */
[----:B------:R-:W-:Y:S01]  /*05f0*/  MOV R12, R9 ;  /* 0x00000009000c7202 */ /* 0x000fe20000000f00 */
[----:B------:R-:W-:Y:S01]  /*0600*/  IMAD R7, R7, c[0x0][0x200], R4 ;  /* 0x0000800007077a24 */ /* 0x000fe200078e0204 */
[----:B------:R-:W-:Y:S01]  /*0610*/  IADD3 R4, -R20, RZ, RZ ;  /* 0x000000ff14047210 */ /* 0x000fe20007ffe1ff */
[----:B------:R-:W-:Y:S01]  /*0620*/  @P0 IMAD.HI.U32 R2, R13, c[0x0][0x210], RZ ;  /* 0x000084000d020a27 */ /* 0x000fe200078e00ff */
[----:B------:R-:W-:-:S03]  /*0630*/  MOV R8, R5 ;  /* 0x0000000500087202 */ /* 0x000fc60000000f00 */
[----:B------:R-:W-:Y:S02]  /*0640*/  IMAD R22, R22, c[0x0][0x200], R17 ;  /* 0x0000800016167a24 */ /* 0x000fe400078e0211 */
[----:B------:R-:W-:Y:S02]  /*0650*/  IMAD R3, R3, c[0x0][0x200], R0 ;  /* 0x0000800003037a24 */ /* 0x000fe400078e0200 */
[----:B------:R-:W-:-:S04]  /*0660*/  @P0 IMAD.HI.U32 R17, R9, c[0x0][0x210], RZ ;  /* 0x0000840009110a27 */ /* 0x000fc800078e00ff */
[----:B------:R-:W-:Y:S01]  /*0670*/  IMAD.MOV.U32 R16, RZ, RZ, R13 ;  /* 0x000000ffff107224 */ /* 0x000fe200078e000d */
[----:B------:R-:W-:Y:S01]  /*0680*/  @P0 SHF.R.U32.HI R16, RZ, c[0x0][0x214], R2 ;  /* 0x00008500ff100a19 */ /* 0x000fe20000011602 */
[----:B------:R-:W-:Y:S01]  /*0690*/  @P0 IMAD.HI.U32 R0, R11, c[0x0][0x210], RZ ;  /* 0x000084000b000a27 */ /* 0x000fe200078e00ff */
[----:B------:R-:W-:Y:S02]  /*06a0*/  @P0 SHF.R.U32.HI R12, RZ, c[0x0][0x214], R17 ;  /* 0x00008500ff0c0a19 */ /* 0x000fe40000011611 */
[----:B------:R-:W-:Y:S01]  /*06b0*/  IADD3 R34, -R16, RZ, RZ ;  /* 0x000000ff10227210 */ /* 0x000fe20007ffe1ff */
[----:B------:R-:W-:Y:S01]  /*06c0*/  IMAD R4, R4, c[0x0][0x200], R15 ;  /* 0x0000800004047a24 */ /* 0x000fe200078e020f */
[----:B------:R-:W-:Y:S01]  /*06d0*/  IADD3 R30, -R12, RZ, RZ ;  /* 0x000000ff0c1e7210 */ /* 0x000fe20007ffe1ff */
[----:B------:R-:W-:-:S04]  /*06e0*/  @P0 IMAD.HI.U32 R15, R7, c[0x0][0x210], RZ ;  /* 0x00008400070f0a27 */ /* 0x000fc800078e00ff */
[----:B------:R-:W-:-:S04]  /*06f0*/  @P0 IMAD.HI.U32 R2, R5, c[0x0][0x210], RZ ;  /* 0x0000840005020a27 */ /* 0x000fc800078e00ff */
[----:B------:R-:W-:Y:S01]  /*0700*/  IMAD.MOV.U32 R14, RZ, RZ, R11 ;  /* 0x000000ffff0e7224 */ /* 0x000fe200078e000b */
[----:B------:R-:W-:Y:S01]  /*0710*/  @P0 SHF.R.U32.HI R14, RZ, c[0x0][0x214], R0 ;  /* 0x00008500ff0e0a19 */ /* 0x000fe20000011600 */
[----:B------:R-:W-:Y:S01]  /*0720*/  @P0 IMAD.HI.U32 R0, R3, c[0x0][0x210], RZ ;  /* 0x0000840003000a27 */ /* 0x000fe200078e00ff */
[----:B------:R-:W-:Y:S02]  /*0730*/  @P0 SHF.R.U32.HI R8, RZ, c[0x0][0x214], R2 ;  /* 0x00008500ff080a19 */ /* 0x000fe40000011602 */
[----:B------:R-:W-:Y:S01]  /*0740*/  MOV R2, R22 ;  /* 0x0000001600027202 */ /* 0x000fe20000000f00 */
[----:B------:R-:W-:Y:S01]  /*0750*/  IMAD.MOV.U32 R10, RZ, RZ, R7 ;  /* 0x000000ffff0a7224 */ /* 0x000fe200078e0007 */
[----:B------:R-:W-:Y:S01]  /*0760*/  @P0 SHF.R.U32.HI R10, RZ, c[0x0][0x214], R15 ;  /* 0x00008500ff0a0a19 */ /* 0x000fe2000001160f */
[----:B------:R-:W-:Y:S01]  /*0770*/  @P0 IMAD.HI.U32 R17, R22, c[0x0][0x210], RZ ;  /* 0x0000840016110a27 */ /* 0x000fe200078e00ff */
[----:B------:R-:W-:-:S03]  /*0780*/  IADD3 R26, -R8, RZ, RZ ;  /* 0x000000ff081a7210 */ /* 0x000fc60007ffe1ff */
[----:B------:R-:W-:Y:S01]  /*0790*/  IMAD.MOV.U32 R6, RZ, RZ, R3 ;  /* 0x000000ffff067224 */ /* 0x000fe200078e0003 */
[----:B------:R-:W-:Y:S01]  /*07a0*/  @P0 SHF.R.U32.HI R6, RZ, c[0x0][0x214], R0 ;  /* 0x00008500ff060a19 */ /* 0x000fe20000011600 */
[----:B------:R-:W-:Y:S01]  /*07b0*/  IMAD R34, R34, c[0x0][0x20c], R13 ;  /* 0x0000830022227a24 */ /* 0x000fe200078e020d */
[----:B------:R-:W-:Y:S01]  /*07c0*/  @P0 SHF.R.U32.HI R2, RZ, c[0x0][0x214], R17 ;  /* 0x00008500ff020a19 */ /* 0x000fe20000011611 */
[----:B------:R-:W-:-:S04]  /*07d0*/  @P0 IMAD.HI.U32 R15, R4, c[0x0][0x210], RZ ;  /* 0x00008400040f0a27 */ /* 0x000fc800078e00ff */
[----:B------:R-:W-:Y:S02]  /*07e0*/  IMAD.MOV R32, RZ, RZ, -R14 ;  /* 0x000000ffff207224 */ /* 0x000fe400078e0a0e */
[----:B------:R-:W-:Y:S02]  /*07f0*/  IMAD.MOV R28, RZ, RZ, -R10 ;  /* 0x000000ffff1c7224 */ /* 0x000fe400078e0a0a */
[----:B------:R-:W-:Y:S02]  /*0800*/  IMAD R30, R30, c[0x0][0x20c], R9 ;  /* 0x000083001e1e7a24 */ /* 0x000fe400078e0209 */
[----:B------:R-:W-:Y:S02]  /*0810*/  IMAD R37, R16, R23, -c[0x0][0x184] ;  /* 0x8000610010257624 */ /* 0x000fe400078e0217 */
[----:B------:R-:W-:Y:S02]  /*0820*/  IMAD.U32 R9, RZ, RZ, UR5 ;  /* 0x00000005ff097e24 */ /* 0x000fe4000f8e00ff */
[----:B------:R-:W-:-:S02]  /*0830*/  IMAD R34, R34, R21, -c[0x0][0x188] ;  /* 0x8000620022227624 */ /* 0x000fc400078e0215 */
[----:B------:R-:W-:Y:S01]  /*0840*/  IMAD.MOV.U32 R0, RZ, RZ, R4 ;  /* 0x000000ffff007224 */ /* 0x000fe200078e0004 */
[----:B------:R-:W-:Y:S01]  /*0850*/  @P0 SHF.R.U32.HI R0, RZ, c[0x0][0x214], R15 ;  /* 0x00008500ff000a19 */ /* 0x000fe2000001160f */
[----:B------:R-:W-:Y:S02]  /*0860*/  IMAD R32, R32, c[0x0][0x20c], R11 ;  /* 0x0000830020207a24 */ /* 0x000fe400078e020b */
[----:B------:R-:W-:Y:S02]  /*0870*/  IMAD.MOV R24, RZ, RZ, -R6 ;  /* 0x000000ffff187224 */ /* 0x000fe400078e0a06 */
[----:B------:R-:W-:Y:S02]  /*0880*/  IMAD R28, R28, c[0x0][0x20c], R7 ;  /* 0x000083001c1c7a24 */ /* 0x000fe400078e0207 */
[----:B------:R-:W-:Y:S01]  /*0890*/  IMAD R26, R26, c[0x0][0x20c], R5 ;  /* 0x000083001a1a7a24 */ /* 0x000fe200078e0205 */
[----:B------:R-:W-:Y:S01]  /*08a0*/  IADD3 R5, -R2, RZ, RZ ;  /* 0x000000ff02057210 */ /* 0x000fe20007ffe1ff */
[----:B------:R-:W-:-:S02]  /*08b0*/  IMAD R16, R44, c[0x0][0x194], R37 ;  /* 0x000065002c107a24 */ /* 0x000fc400078e0225 */
[----:B------:R-:W-:Y:S02]  /*08c0*/  IMAD R7, R9, c[0x0][0x198], R34 ;  /* 0x0000660009077a24 */ /* 0x000fe400078e0222 */
[----:B------:R-:W-:Y:S02]  /*08d0*/  IMAD R35, R14, R23, -c[0x0][0x184] ;  /* 0x800061000e237624 */ /* 0x000fe400078e0217 */
[----:B------:R-:W-:Y:S02]  /*08e0*/  IMAD R24, R24, c[0x0][0x20c], R3 ;  /* 0x0000830018187a24 */ /* 0x000fe400078e0203 */
[----:B------:R-:W-:Y:S02]  /*08f0*/  IMAD R32, R32, R21, -c[0x0][0x188] ;  /* 0x8000620020207624 */ /* 0x000fe400078e0215 */
[----:B------:R-:W-:Y:S02]  /*0900*/  IMAD.MOV R3, RZ, RZ, -R0 ;  /* 0x000000ffff037224 */ /* 0x000fe400078e0a00 */
[----:B------:R-:W-:-:S02]  /*0910*/  IMAD R16, R16, c[0x0][0x1d4], RZ ;  /* 0x0000750010107a24 */ /* 0x000fc400078e02ff */
[----:B------:R-:W-:Y:S02]  /*0920*/  IMAD R7, R7, c[0x0][0x1d0], RZ ;  /* 0x0000740007077a24 */ /* 0x000fe400078e02ff */
[----:B------:R-:W-:Y:S02]  /*0930*/  IMAD R22, R5, c[0x0][0x20c], R22 ;  /* 0x0000830005167a24 */ /* 0x000fe400078e0216 */
[----:B------:R-:W-:Y:S02]  /*0940*/  IMAD R14, R44, c[0x0][0x194], R35 ;  /* 0x000065002c0e7a24 */ /* 0x000fe400078e0223 */
[----:B------:R-:W-:Y:S02]  /*0950*/  IMAD R5, R9, c[0x0][0x198], R32 ;  /* 0x0000660009057a24 */ /* 0x000fe400078e0220 */
[-C--:B------:R-:W-:Y:S02]  /*0960*/  IMAD R33, R12, R23.reuse, -c[0x0][0x184] ;  /* 0x800061000c217624 */ /* 0x080fe400078e0217 */
[----:B------:R-:W-:-:S02]  /*0970*/  IMAD R31, R10, R23, -c[0x0][0x184] ;  /* 0x800061000a1f7624 */ /* 0x000fc400078e0217 */
[-C--:B------:R-:W-:Y:S02]  /*0980*/  IMAD R29, R8, R23.reuse, -c[0x0][0x184] ;  /* 0x80006100081d7624 */ /* 0x080fe400078e0217 */
[-C--:B------:R-:W-:Y:S02]  /*0990*/  IMAD R27, R6, R23.reuse, -c[0x0][0x184] ;  /* 0x80006100061b7624 */ /* 0x080fe400078e0217 */
[-C--:B------:R-:W-:Y:S01]  /*09a0*/  IMAD R25, R2, R23.reuse, -c[0x0][0x184] ;  /* 0x8000610002197624 */ /* 0x080fe200078e0217 */
[----:B------:R-:W-:Y:S01]  /*09b0*/  SHF.R.S32.HI R2, RZ, 0x1f, R7 ;  /* 0x0000001fff027819 */ /* 0x000fe20000011407 */
[----:B------:R-:W-:Y:S01]  /*09c0*/  IMAD R4, R3, c[0x0][0x20c], R4 ;  /* 0x0000830003047a24 */ /* 0x000fe200078e0204 */
[----:B------:R-:W-:Y:S01]  /*09d0*/  SHF.R.S32.HI R3, RZ, 0x1f, R16 ;  /* 0x0000001fff037819 */ /* 0x000fe20000011410 */
[----:B------:R-:W-:Y:S01]  /*09e0*/  IMAD R23, R0, R23, -c[0x0][0x184] ;  /* 0x8000610000177624 */ /* 0x000fe200078e0217 */
[--C-:B------:R-:W-:Y:S01]  /*09f0*/  SHF.R.S32.HI R0, RZ, 0x1f, R238.reuse ;  /* 0x0000001fff007819 */ /* 0x100fe200000114ee */
[----:B------:R-:W-:Y:S01]  /*0a00*/  IMAD R30, R30, R21, -c[0x0][0x188] ;  /* 0x800062001e1e7624 */ /* 0x000fe200078e0215 */
[----:B------:R-:W-:Y:S01]  /*0a10*/  IADD3 R16, P1, P0, R16, R7, R238 ;  /* 0x0000000710107210 */ /* 0x000fe2000783e0ee */
[----:B------:R-:W-:-:S02]  /*0a20*/  IMAD R14, R14, c[0x0][0x1d4], RZ ;  /* 0x000075000e0e7a24 */ /* 0x000fc400078e02ff */
[----:B------:R-:W-:Y:S01]  /*0a30*/  IMAD R5, R5, c[0x0][0x1d0], RZ ;  /* 0x0000740005057a24 */ /* 0x000fe200078e02ff */
[----:B------:R-:W-:Y:S01]  /*0a40*/  IADD3.X R2, R3, R2, R0, P1, P0 ;  /* 0x0000000203027210 */ /* 0x000fe20000fe0400 */
[----:B------:R-:W-:Y:S01]  /*0a50*/  IMAD R12, R44, c[0x0][0x194], R33 ;  /* 0x000065002c0c7a24 */ /* 0x000fe200078e0221 */
[----:B------:R-:W-:Y:S01]  /*0a60*/  SHF.R.S32.HI R3, RZ, 0x1f, R14 ;  /* 0x0000001fff037819 */ /* 0x000fe2000001140e */
[----:B------:R-:W-:Y:S01]  /*0a70*/  IMAD R13, R9, c[0x0][0x198], R30 ;  /* 0x00006600090d7a24 */ /* 0x000fe200078e021e */
[----:B------:R-:W-:Y:S01]  /*0a80*/  IADD3 R14, P1, P0, R14, R5, R238 ;  /* 0x000000050e0e7210 */ /* 0x000fe2000783e0ee */
[-C--:B------:R-:W-:Y:S01]  /*0a90*/  IMAD R26, R26, R21.reuse, -c[0x0][0x188] ;  /* 0x800062001a1a7624 */ /* 0x080fe200078e0215 */
[----:B------:R-:W-:Y:S01]  /*0aa0*/  SHF.R.S32.HI R10, RZ, 0x1f, R5 ;  /* 0x0000001fff0a7819 */ /* 0x000fe20000011405 */
[----:B------:R-:W-:Y:S02]  /*0ab0*/  IMAD R12, R12, c[0x0][0x1d4], RZ ;  /* 0x000075000c0c7a24 */ /* 0x000fe400078e02ff */
[----:B------:R-:W-:Y:S01]  /*0ac0*/  IMAD R13, R13, c[0x0][0x1d0], RZ ;  /* 0x000074000d0d7a24 */ /* 0x000fe200078e02ff */
[----:B------:R-:W-:Y:S01]  /*0ad0*/  IADD3.X R10, R3, R10, R0, P1, P0 ;  /* 0x0000000a030a7210 */ /* 0x000fe20000fe0400 */
[----:B------:R-:W-:Y:S01]  /*0ae0*/  IMAD R28, R28, R21, -c[0x0][0x188] ;  /* 0x800062001c1c7624 */ /* 0x000fe200078e0215 */
[----:B------:R-:W-:Y:S01]  /*0af0*/  SHF.R.S32.HI R7, RZ, 0x1f, R12 ;  /* 0x0000001fff077819 */ /* 0x000fe2000001140c */
[----:B------:R-:W-:Y:S01]  /*0b00*/  IMAD R53, R44, c[0x0][0x194], R29 ;  /* 0x000065002c357a24 */ /* 0x000fe200078e021d */
[----:B------:R-:W-:Y:S01]  /*0b10*/  IADD3 R12, P5, P4, R12, R13, R238 ;  /* 0x0000000d0c0c7210 */ /* 0x000fe20007cbe0ee */
[----:B------:R-:W-:-:S02]  /*0b20*/  IMAD R24, R24, R21, -c[0x0][0x188] ;  /* 0x8000620018187624 */ /* 0x000fc400078e0215 */
[-C--:B------:R-:W-:Y:S02]  /*0b30*/  IMAD R22, R22, R21.reuse, -c[0x0][0x188] ;  /* 0x8000620016167624 */ /* 0x080fe400078e0215 */
[C---:B------:R-:W-:Y:S02]  /*0b40*/  IMAD R3, R9.reuse, c[0x0][0x198], R26 ;  /* 0x0000660009037a24 */ /* 0x040fe400078e021a */
[----:B------:R-:W-:Y:S01]  /*0b50*/  IMAD R21, R4, R21, -c[0x0][0x188] ;  /* 0x8000620004157624 */ /* 0x000fe200078e0215 */
[----:B------:R-:W-:Y:S01]  /*0b60*/  SHF.R.S32.HI R4, RZ, 0x1f, R13 ;  /* 0x0000001fff047819 */ /* 0x000fe2000001140d */
[----:B------:R-:W-:Y:S02]  /*0b70*/  IMAD R8, R44, c[0x0][0x194], R31 ;  /* 0x000065002c087a24 */ /* 0x000fe400078e021f */
[----:B------:R-:W-:Y:S01]  /*0b80*/  IMAD R11, R9, c[0x0][0x198], R28 ;  /* 0x00006600090b7a24 */ /* 0x000fe200078e021c */
[----:B------:R-:W-:Y:S01]  /*0b90*/  IADD3.X R4, R7, R4, R0, P5, P4 ;  /* 0x0000000407047210 */ /* 0x000fe20002fe8400 */
[----:B------:R-:W-:-:S02]  /*0ba0*/  IMAD R53, R53, c[0x0][0x1d4], RZ ;  /* 0x0000750035357a24 */ /* 0x000fc400078e02ff */
[----:B------:R-:W-:Y:S02]  /*0bb0*/  IMAD R3, R3, c[0x0][0x1d0], RZ ;  /* 0x0000740003037a24 */ /* 0x000fe400078e02ff */
[----:B------:R-:W-:Y:S01]  /*0bc0*/  IMAD R8, R8, c[0x0][0x1d4], RZ ;  /* 0x0000750008087a24 */ /* 0x000fe200078e02ff */
[----:B------:R-:W-:Y:S01]  /*0bd0*/  SHF.R.S32.HI R49, RZ, 0x1f, R53 ;  /* 0x0000001fff317819 */ /* 0x000fe20000011435 */
[----:B------:R-:W-:Y:S01]  /*0be0*/  IMAD R11, R11, c[0x0][0x1d0], RZ ;  /* 0x000074000b0b7a24 */ /* 0x000fe200078e02ff */
[----:B------:R-:W-:Y:S01]  /*0bf0*/  IADD3 R53, P1, P0, R53, R3, R238 ;  /* 0x0000000335357210 */ /* 0x000fe2000783e0ee */
[----:B------:R-:W-:Y:S01]  /*0c00*/  IMAD R51, R44, c[0x0][0x194], R27 ;  /* 0x000065002c337a24 */ /* 0x000fe200078e021b */
[----:B------:R-:W-:Y:S01]  /*0c10*/  SHF.R.S32.HI R5, RZ, 0x1f, R8 ;  /* 0x0000001fff057819 */ /* 0x000fe20000011408 */
[----:B------:R-:W-:Y:S01]  /*0c20*/  IMAD R7, R9, c[0x0][0x198], R24 ;  /* 0x0000660009077a24 */ /* 0x000fe200078e0218 */
[----:B------:R-:W-:Y:S01]  /*0c30*/  SHF.R.S32.HI R3, RZ, 0x1f, R3 ;  /* 0x0000001fff037819 */ /* 0x000fe20000011403 */
[----:B------:R-:W-:Y:S01]  /*0c40*/  IMAD R51, R51, c[0x0][0x1d4], RZ ;  /* 0x0000750033337a24 */ /* 0x000fe200078e02ff */
[----:B------:R-:W-:Y:S01]  /*0c50*/  IADD3 R8, P3, P2, R8, R11, R238 ;  /* 0x0000000b08087210 */ /* 0x000fe20007a7e0ee */
[C---:B------:R-:W-:Y:S01]  /*0c60*/  IMAD R15, R44.reuse, c[0x0][0x194], R25 ;  /* 0x000065002c0f7a24 */ /* 0x040fe200078e0219 */
[----:B------:R-:W-:Y:S01]  /*0c70*/  SHF.R.S32.HI R6, RZ, 0x1f, R11 ;  /* 0x0000001fff067819 */ /* 0x000fe2000001140b */
[----:B------:R-:W-:Y:S01]  /*0c80*/  IMAD R7, R7, c[0x0][0x1d0], RZ ;  /* 0x0000740007077a24 */ /* 0x000fe200078e02ff */
[----:B------:R-:W-:Y:S01]  /*0c90*/  IADD3.X R49, R49, R3, R0, P1, P0 ;  /* 0x0000000331317210 */ /* 0x000fe20000fe0400 */
[----:B------:R-:W-:Y:S01]  /*0ca0*/  IMAD R11, R9, c[0x0][0x198], R22 ;  /* 0x00006600090b7a24 */ /* 0x000fe200078e0216 */
[----:B------:R-:W-:Y:S01]  /*0cb0*/  IADD3.X R6, R5, R6, R0, P3, P2 ;  /* 0x0000000605067210 */ /* 0x000fe20001fe4400 */
[----:B------:R-:W-:Y:S01]  /*0cc0*/  IMAD R15, R15, c[0x0][0x1d4], RZ ;  /* 0x000075000f0f7a24 */ /* 0x000fe200078e02ff */
[----:B------:R-:W-:Y:S01]  /*0cd0*/  SHF.R.S32.HI R3, RZ, 0x1f, R51 ;  /* 0x0000001fff037819 */ /* 0x000fe20000011433 */
[----:B------:R-:W-:Y:S01]  /*0ce0*/  IMAD R11, R11, c[0x0][0x1d0], RZ ;  /* 0x000074000b0b7a24 */ /* 0x000fe200078e02ff */
[--C-:B------:R-:W-:Y:S01]  /*0cf0*/  IADD3 R51, P3, P2, R51, R7, R238.reuse ;  /* 0x0000000733337210 */ /* 0x100fe20007a7e0ee */
[----:B------:R-:W-:Y:S01]  /*0d00*/  IMAD R13, R44, c[0x0][0x194], R23 ;  /* 0x000065002c0d7a24 */ /* 0x000fe200078e0217 */
[----:B------:R-:W-:Y:S01]  /*0d10*/  SHF.R.S32.HI R7, RZ, 0x1f, R7 ;  /* 0x0000001fff077819 */ /* 0x000fe20000011407 */
[----:B------:R-:W-:Y:S01]  /*0d20*/  IMAD R9, R9, c[0x0][0x198], R21 ;  /* 0x0000660009097a24 */ /* 0x000fe200078e0215 */
[----:B------:R-:W-:Y:S01]  /*0d30*/  SHF.R.S32.HI R5, RZ, 0x1f, R15 ;  /* 0x0000001fff057819 */ /* 0x000fe2000001140f */
[----:B------:R-:W-:Y:S01]  /*0d40*/  IMAD R13, R13, c[0x0][0x1d4], RZ ;  /* 0x000075000d0d7a24 */ /* 0x000fe200078e02ff */
[----:B------:R-:W-:Y:S01]  /*0d50*/  IADD3 R15, P1, P0, R15, R11, R238 ;  /* 0x0000000b0f0f7210 */ /* 0x000fe2000783e0ee */
[----:B------:R-:W-:Y:S01]  /*0d60*/  IMAD R9, R9, c[0x0][0x1d0], RZ ;  /* 0x0000740009097a24 */ /* 0x000fe200078e02ff */
[--C-:B------:R-:W-:Y:S01]  /*0d70*/  IADD3.X R3, R3, R7, R0.reuse, P3, P2 ;  /* 0x0000000703037210 */ /* 0x100fe20001fe4400 */
[----:B------:R-:W-:Y:S01]  /*0d80*/  IMAD R7, R43, c[0x0][0x1d8], RZ ;  /* 0x000076002b077a24 */ /* 0x000fe200078e02ff */
[----:B------:R-:W-:Y:S01]  /*0d90*/  SHF.R.S32.HI R11, RZ, 0x1f, R11 ;  /* 0x0000001fff0b7819 */ /* 0x000fe2000001140b */
[----:B------:R-:W-:Y:S01]  /*0da0*/  IMAD R57, R42, c[0x0][0x1d8], RZ ;  /* 0x000076002a397a24 */ /* 0x000fe200078e02ff */
[----:B------:R-:W-:Y:S01]  /*0db0*/  SHF.R.S32.HI R47, RZ, 0x1f, R13 ;  /* 0x0000001fff2f7819 */ /* 0x000fe2000001140d */
[----:B------:R-:W-:Y:S01]  /*0dc0*/  IMAD R55, R40, c[0x0][0x1d8], RZ ;  /* 0x0000760028377a24 */ /* 0x000fe200078e02ff */
[----:B------:R-:W-:Y:S01]  /*0dd0*/  IADD3.X R5, R5, R11, R0, P1, P0 ;  /* 0x0000000b05057210 */ /* 0x000fe20000fe0400 */
[----:B------:R-:W-:Y:S01]  /*0de0*/  IMAD R11, R41, c[0x0][0x1d8], RZ ;  /* 0x00007600290b7a24 */ /* 0x000fe200078e02ff */
[----:B------:R-:W-:-:S02]  /*0df0*/  IADD3 R13, P1, P0, R13, R9, R238 ;  /* 0x000000090d0d7210 */ /* 0x000fc4000783e0ee */
[C---:B------:R-:W-:Y:S02]  /*0e00*/  IADD3 R17, P2, R7.reuse, R16, RZ ;  /* 0x0000001007117210 */ /* 0x040fe40007f5e0ff */
[----:B------:R-:W-:Y:S02]  /*0e10*/  SHF.R.S32.HI R9, RZ, 0x1f, R9 ;  /* 0x0000001fff097819 */ /* 0x000fe40000011409 */
[----:B------:R-:W-:Y:S02]  /*0e20*/  LEA.HI.X.SX32 R2, R7, R2, 0x1, P2 ;  /* 0x0000000207027211 */ /* 0x000fe400010f0eff */
[----:B------:R-:W-:Y:S02]  /*0e30*/  IADD3.X R47, R47, R9, R0, P1, P0 ;  /* 0x000000092f2f7210 */ /* 0x000fe40000fe0400 */
[----:B------:R-:W-:Y:S02]  /*0e40*/  LEA R16, P2, R17, c[0x0][0x218], 0x1 ;  /* 0x0000860011107a11 */ /* 0x000fe400078408ff */
[----:B------:R-:W-:Y:S01]  /*0e50*/  IADD3 R7, P1, R57, R14, RZ ;  /* 0x0000000e39077210 */ /* 0x000fe20007f3e0ff */
[----:B------:R-:W-:Y:S01]  /*0e60*/  IMAD R14, R39, c[0x0][0x1d8], RZ ;  /* 0x00007600270e7a24 */ /* 0x000fe200078e02ff */
[----:B------:R-:W-:Y:S01]  /*0e70*/  IADD3 R9, P0, R11, R12, RZ ;  /* 0x0000000c0b097210 */ /* 0x000fe20007f1e0ff */
[----:B------:R-:W-:Y:S01]  /*0e80*/  IMAD R12, R38, c[0x0][0x1d8], RZ ;  /* 0x00007600260c7a24 */ /* 0x000fe200078e02ff */
[----:B------:R-:W-:-:S02]  /*0e90*/  LEA.HI.X R17, R17, c[0x0][0x21c], R2, 0x1, P2 ;  /* 0x0000870011117a11 */ /* 0x000fc400010f0c02 */
[----:B------:R-:W-:Y:S01]  /*0ea0*/  LEA.HI.X.SX32 R2, R57, R10, 0x1, P1 ;  /* 0x0000000a39027211 */ /* 0x000fe200008f0eff */
[----:B------:R-:W-:Y:S01]  /*0eb0*/  IMAD R10, R36, c[0x0][0x1d8], RZ ;  /* 0x00007600240a7a24 */ /* 0x000fe200078e02ff */
[----:B------:R-:W-:Y:S02]  /*0ec0*/  LEA.HI.X.SX32 R4, R11, R4, 0x1, P0 ;  /* 0x000000040b047211 */ /* 0x000fe400000f0eff */
[C---:B------:R-:W-:Y:S01]  /*0ed0*/  IADD3 R11, P0, R55.reuse, R8, RZ ;  /* 0x00000008370b7210 */ /* 0x040fe20007f1e0ff */
[----:B------:R-:W-:Y:S01]  /*0ee0*/  IMAD R8, R20, c[0x0][0x1d8], RZ ;  /* 0x0000760014087a24 */ /* 0x000fe200078e02ff */
[----:B------:R-:W-:Y:S02]  /*0ef0*/  IADD3 R44, P2, R12, R51, RZ ;  /* 0x000000330c2c7210 */ /* 0x000fe40007f5e0ff */
[----:B------:R-:W-:Y:S02]  /*0f00*/  LEA.HI.X.SX32 R6, R55, R6, 0x1, P0 ;  /* 0x0000000637067211 */ /* 0x000fe400000f0eff */
[----:B------:R-:W-:-:S02]  /*0f10*/  IADD3 R46, P1, R10, R15, RZ ;  /* 0x0000000f0a2e7210 */ /* 0x000fc40007f3e0ff */
[----:B------:R-:W-:Y:S02]  /*0f20*/  IADD3 R50, P3, R14, R53, RZ ;  /* 0x000000350e327210 */ /* 0x000fe40007f7e0ff */
[----:B------:R-:W-:Y:S02]  /*0f30*/  IADD3 R48, P0, R8, R13, RZ ;  /* 0x0000000d08307210 */ /* 0x000fe40007f1e0ff */
[----:B------:R-:W-:Y:S02]  /*0f40*/  LEA.HI.X.SX32 R3, R12, R3, 0x1, P2 ;  /* 0x000000030c037211 */ /* 0x000fe400010f0eff */
[----:B------:R-:W-:Y:S02]  /*0f50*/  LEA.HI.X.SX32 R5, R10, R5, 0x1, P1 ;  /* 0x000000050a057211 */ /* 0x000fe400008f0eff */
[----:B------:R-:W-:Y:S02]  /*0f60*/  LEA.HI.X.SX32 R49, R14, R49, 0x1, P3 ;  /* 0x000000310e317211 */ /* 0x000fe400018f0eff */
[----:B------:R-:W-:-:S02]  /*0f70*/  LEA.HI.X.SX32 R47, R8, R47, 0x1, P0 ;  /* 0x0000002f082f7211 */ /* 0x000fc400000f0eff */
[----:B------:R-:W-:Y:S02]  /*0f80*/  LEA R12, P2, R9, c[0x0][0x218], 0x1 ;  /* 0x00008600090c7a11 */ /* 0x000fe400078408ff */
[----:B------:R-:W-:Y:S02]  /*0f90*/  LEA R10, P1, R11, c[0x0][0x218], 0x1 ;  /* 0x000086000b0a7a11 */ /* 0x000fe400078208ff */
[----:B------:R-:W-:Y:S02]  /*0fa0*/  LEA R14, P3, R7, c[0x0][0x218], 0x1 ;  /* 0x00008600070e7a11 */ /* 0x000fe400078608ff */
[----:B------:R-:W-:Y:S02]  /*0fb0*/  LEA R8, P0, R50, c[0x0][0x218], 0x1 ;  /* 0x0000860032087a11 */ /* 0x000fe400078008ff */
[----:B------:R-:W-:Y:S02]  /*0fc0*/  LEA.HI.X R13, R9, c[0x0][0x21c], R4, 0x1, P2 ;  /* 0x00008700090d7a11 */ /* 0x000fe400010f0c04 */
[----:B------:R-:W-:-:S02]  /*0fd0*/  LEA.HI.X R11, R11, c[0x0][0x21c], R6, 0x1, P1 ;  /* 0x000087000b0b7a11 */ /* 0x000fc400008f0c06 */
[----:B------:R-:W-:Y:S02]  /*0fe0*/  LEA.HI.X R15, R7, c[0x0][0x21c], R2, 0x1, P3 ;  /* 0x00008700070f7a11 */ /* 0x000fe400018f0c02 */
[----:B------:R-:W-:Y:S02]  /*0ff0*/  LEA.HI.X R9, R50, c[0x0][0x21c], R49, 0x1, P0 ;  /* 0x0000870032097a11 */ /* 0x000fe400000f0c31 */
[----:B------:R-:W-:Y:S02]  /*1000*/  LEA R6, P2, R44, c[0x0][0x218], 0x1 ;  /* 0x000086002c067a11 */ /* 0x000fe400078408ff */
[----:B------:R-:W-:Y:S02]  /*1010*/  LEA R2, P0, R48, c[0x0][0x218], 0x1 ;  /* 0x0000860030027a11 */ /* 0x000fe400078008ff */
[----:B------:R-:W-:Y:S02]  /*1020*/  LEA.HI.X R7, R44, c[0x0][0x21c], R3, 0x1, P2 ;  /* 0x000087002c077a11 */ /* 0x000fe400010f0c03 */
[----:B------:R-:W-:-:S02]  /*1030*/  LEA.HI.X R3, R48, c[0x0][0x21c], R47, 0x1, P0 ;  /* 0x0000870030037a11 */ /* 0x000fc400000f0c2f */
[----:B------:R-:W-:Y:S02]  /*1040*/  PLOP3.LUT P0, PT, PT, PT, UP0, 0x80, 0x0 ;  /* 0x000000000000781c */ /* 0x000fe40003f0f008 */
[----:B------:R-:W-:-:S04]  /*1050*/  LEA R4, P1, R46, c[0x0][0x218], 0x1 ;  /* 0x000086002e047a11 */ /* 0x000fc800078208ff */
[----:B------:R-:W-:-:S07]  /*1060*/  LEA.HI.X R5, R46, c[0x0][0x21c], R5, 0x1, P1 ;  /* 0x000087002e057a11 */ /* 0x000fce00008f0c05 */
[----:B------:R-:W-:Y:S05]  /*1070*/  @!P0 BRA `(.L_x_0) ;  /* 0x000004d000008947 */ /* 0x000fea0003800000 */
[----:B------:R-:W-:Y:S01]  /*1080*/  ISETP.GE.AND P1, PT, R43, c[0x0][0x160], PT ;  /* 0x000058002b007a0c */ /* 0x000fe20003f26270 */
[----:B------:R-:W-:Y:S01]  /*1090*/  IMAD.MOV.U32 R235, RZ, RZ, RZ ;  /* 0x000000ffffeb7224 */ /* 0x000fe200078e00ff */
[----:B------:R-:W-:Y:S01]  /*10a0*/  ISETP.GE.AND P0, PT, R42, c[0x0][0x160], PT ;  /* 0x000058002a007a0c */ /* 0x000fe20003f06270 */
[----:B------:R-:W-:Y:S01]  /*10b0*/  IMAD.MOV.U32 R233, RZ, RZ, RZ ;  /* 0x000000ffffe97224 */ /* 0x000fe200078e00ff */
[----:B------:R-:W-:Y:S01]  /*10c0*/  P2R R46, PR, RZ, 0x2 ;  /* 0x00000002ff2e7803 */ /* 0x000fe20000000000 */
[----:B------:R-:W-:Y:S01]  /*10d0*/  IMAD.MOV.U32 R231, RZ, RZ, RZ ;  /* 0x000000ffffe77224 */ /* 0x000fe200078e00ff */
        /* <DEDUP_REMOVED lines=10> */
[----:B------:R-:W-:Y:S01]  /*1180*/  ISETP.GE.AND P2, PT, R36, c[0x0][0x160], PT ;  /* 0x0000580024007a0c */ /* 0x000fe20003f46270 */
[----:B------:R-:W-:Y:S01]  /*1190*/  UMOV UR6, URZ ;  /* 0x0000003f00067c82 */ /* 0x000fe20008000000 */
[----:B------:R-:W-:Y:S01]  /*11a0*/  ISETP.GE.AND P1, PT, R20, c[0x0][0x160], PT ;  /* 0x0000580014007a0c */ /* 0x000fe20003f26270 */
[----:B------:R-:W-:-:S02]  /*11b0*/  ULDC UR4, c[0x0][0x17c] ;  /* 0x00005f0000047ab9 */ /* 0x000fc40000000800 */
.L_x_1:
[----:B------:R-:W-:Y:S01]  /*11c0*/  UIADD3 UR5, UR8, -UR6, URZ ;  /* 0x8000000608057290 */ /* 0x000fe2000fffe03f */
[----:B------:R-:W-:-:S03]  /*11d0*/  ISETP.NE.AND P0, PT, R46, RZ, PT ;  /* 0x000000ff2e00720c */ /* 0x000fc60003f05270 */
[----:B------:R-:W-:-:S06]  /*11e0*/  USEL UR5, UR5, UR6, !UP1 ;  /* 0x0000000605057287 */ /* 0x000fcc000c800000 */
[----:B------:R-:W-:-:S04]  /*11f0*/  IMAD.U32 R20, RZ, RZ, UR5 ;  /* 0x00000005ff147e24 */ /* 0x000fc8000f8e00ff */
[----:B------:R-:W-:-:S05]  /*1200*/  IMAD R36, R20, c[0x0][0x194], R37 ;  /* 0x0000650014247a24 */ /* 0x000fca00078e0225 */
[----:B------:R-:W-:-:S04]  /*1210*/  ISETP.GT.AND P0, PT, R36, -0x1, !P0 ;  /* 0xffffffff2400780c */ /* 0x000fc80004704270 */
[----:B------:R-:W-:Y:S01]  /*1220*/  ISETP.LT.AND P0, PT, R36, c[0x0][0x164], P0 ;  /* 0x0000590024007a0c */ /* 0x000fe20000701270 */
[----:B------:R-:W-:-:S03]  /*1230*/  IMAD R36, R20, c[0x0][0x194], R35 ;  /* 0x0000650014247a24 */ /* 0x000fc600078e0223 */
[----:B------:R-:W-:Y:S02]  /*1240*/  SEL R43, RZ, 0x1, !P0 ;  /* 0x00000001ff2b7807 */ /* 0x000fe40004000000 */
[----:B------:R-:W-:Y:S02]  /*1250*/  ISETP.NE.AND P0, PT, R44, RZ, PT ;  /* 0x000000ff2c00720c */ /* 0x000fe40003f05270 */
[----:B------:R-:W-:Y:S02]  /*1260*/  SHF.L.U32 R48, R43, UR6, RZ ;  /* 0x000000062b307c19 */ /* 0x000fe400080006ff */
[----:B------:R-:W-:Y:S02]  /*1270*/  ISETP.GT.AND P0, PT, R36, -0x1, !P0 ;  /* 0xffffffff2400780c */ /* 0x000fe40004704270 */
[----:B------:R-:W-:Y:S02]  /*1280*/  LOP3.LUT R221, R48, R221, RZ, 0xfc, !PT ;  /* 0x000000dd30dd7212 */ /* 0x000fe400078efcff */
[----:B------:R-:W-:Y:S01]  /*1290*/  ISETP.LT.AND P0, PT, R36, c[0x0][0x164], P0 ;  /* 0x0000590024007a0c */ /* 0x000fe20000701270 */
[----:B------:R-:W-:-:S03]  /*12a0*/  IMAD R36, R20, c[0x0][0x194], R33 ;  /* 0x0000650014247a24 */ /* 0x000fc600078e0221 */
[----:B------:R-:W-:Y:S02]  /*12b0*/  SEL R42, RZ, 0x1, !P0 ;  /* 0x00000001ff2a7807 */ /* 0x000fe40004000000 */
[----:B------:R-:W-:Y:S02]  /*12c0*/  ISETP.GT.AND P0, PT, R36, -0x1, !P6 ;  /* 0xffffffff2400780c */ /* 0x000fe40007704270 */
[----:B------:R-:W-:Y:S02]  /*12d0*/  SHF.L.U32 R42, R42, UR6, RZ ;  /* 0x000000062a2a7c19 */ /* 0x000fe400080006ff */
[----:B------:R-:W-:Y:S01]  /*12e0*/  ISETP.LT.AND P0, PT, R36, c[0x0][0x164], P0 ;  /* 0x0000590024007a0c */ /* 0x000fe20000701270 */
[----:B------:R-:W-:Y:S01]  /*12f0*/  IMAD R36, R20, c[0x0][0x194], R31 ;  /* 0x0000650014247a24 */ /* 0x000fe200078e021f */
[----:B------:R-:W-:Y:S02]  /*1300*/  LOP3.LUT R223, R42, R223, RZ, 0xfc, !PT ;  /* 0x000000df2adf7212 */ /* 0x000fe400078efcff */
[----:B------:R-:W-:-:S02]  /*1310*/  SEL R41, RZ, 0x1, !P0 ;  /* 0x00000001ff297807 */ /* 0x000fc40004000000 */
[C---:B------:R-:W-:Y:S02]  /*1320*/  ISETP.GT.AND P0, PT, R36.reuse, -0x1, !P5 ;  /* 0xffffffff2400780c */ /* 0x040fe40006f04270 */
[----:B------:R-:W-:Y:S02]  /*1330*/  SHF.L.U32 R50, R41, UR6, RZ ;  /* 0x0000000629327c19 */ /* 0x000fe400080006ff */
[----:B------:R-:W-:Y:S01]  /*1340*/  ISETP.LT.AND P0, PT, R36, c[0x0][0x164], P0 ;  /* 0x0000590024007a0c */ /* 0x000fe20000701270 */
[----:B------:R-:W-:Y:S01]  /*1350*/  IMAD R36, R20, c[0x0][0x194], R29 ;  /* 0x0000650014247a24 */ /* 0x000fe200078e021d */
[----:B------:R-:W-:Y:S02]  /*1360*/  LOP3.LUT R225, R50, R225, RZ, 0xfc, !PT ;  /* 0x000000e132e17212 */ /* 0x000fe400078efcff */
[----:B------:R-:W-:Y:S02]  /*1370*/  SEL R40, RZ, 0x1, !P0 ;  /* 0x00000001ff287807 */ /* 0x000fe40004000000 */
[----:B------:R-:W-:-:S02]  /*1380*/  ISETP.GT.AND P0, PT, R36, -0x1, !P4 ;  /* 0xffffffff2400780c */ /* 0x000fc40006704270 */
[----:B------:R-:W-:Y:S02]  /*1390*/  SHF.L.U32 R40, R40, UR6, RZ ;  /* 0x0000000628287c19 */ /* 0x000fe400080006ff */
[----:B------:R-:W-:Y:S01]  /*13a0*/  ISETP.LT.AND P0, PT, R36, c[0x0][0x164], P0 ;  /* 0x0000590024007a0c */ /* 0x000fe20000701270 */
[----:B------:R-:W-:Y:S01]  /*13b0*/  IMAD R36, R20, c[0x0][0x194], R27 ;  /* 0x0000650014247a24 */ /* 0x000fe200078e021b */
[----:B------:R-:W-:Y:S02]  /*13c0*/  LOP3.LUT R227, R40, R227, RZ, 0xfc, !PT ;  /* 0x000000e328e37212 */ /* 0x000fe400078efcff */
[----:B------:R-:W-:Y:S02]  /*13d0*/  SEL R39, RZ, 0x1, !P0 ;  /* 0x00000001ff277807 */ /* 0x000fe40004000000 */
[----:B------:R-:W-:Y:S02]  /*13e0*/  ISETP.GT.AND P0, PT, R36, -0x1, !P3 ;  /* 0xffffffff2400780c */ /* 0x000fe40005f04270 */
[----:B------:R-:W-:-:S02]  /*13f0*/  SHF.L.U32 R52, R39, UR6, RZ ;  /* 0x0000000627347c19 */ /* 0x000fc400080006ff */
[----:B------:R-:W-:Y:S01]  /*1400*/  ISETP.LT.AND P0, PT, R36, c[0x0][0x164], P0 ;  /* 0x0000590024007a0c */ /* 0x000fe20000701270 */
[----:B------:R-:W-:Y:S01]  /*1410*/  IMAD R36, R20, c[0x0][0x194], R25 ;  /* 0x0000650014247a24 */ /* 0x000fe200078e0219 */
[----:B------:R-:W-:Y:S01]  /*1420*/  LOP3.LUT R229, R52, R229, RZ, 0xfc, !PT ;  /* 0x000000e534e57212 */ /* 0x000fe200078efcff */
[----:B------:R-:W-:Y:S01]  /*1430*/  IMAD R20, R20, c[0x0][0x194], R23 ;  /* 0x0000650014147a24 */ /* 0x000fe200078e0217 */
[----:B------:R-:W-:Y:S02]  /*1440*/  SEL R38, RZ, 0x1, !P0 ;  /* 0x00000001ff267807 */ /* 0x000fe40004000000 */
[----:B------:R-:W-:Y:S02]  /*1450*/  ISETP.GT.AND P0, PT, R36, -0x1, !P2 ;  /* 0xffffffff2400780c */ /* 0x000fe40005704270 */
[----:B------:R-:W-:Y:S02]  /*1460*/  SHF.L.U32 R38, R38, UR6, RZ ;  /* 0x0000000626267c19 */ /* 0x000fe400080006ff */
[----:B------:R-:W-:-:S02]  /*1470*/  ISETP.LT.AND P0, PT, R36, c[0x0][0x164], P0 ;  /* 0x0000590024007a0c */ /* 0x000fc40000701270 */
[----:B------:R-:W-:Y:S02]  /*1480*/  LOP3.LUT R231, R38, R231, RZ, 0xfc, !PT ;  /* 0x000000e726e77212 */ /* 0x000fe400078efcff */
[----:B------:R-:W-:Y:S02]  /*1490*/  SEL R36, RZ, 0x1, !P0 ;  /* 0x00000001ff247807 */ /* 0x000fe40004000000 */
[----:B------:R-:W-:Y:S02]  /*14a0*/  ISETP.GT.AND P0, PT, R20, -0x1, !P1 ;  /* 0xffffffff1400780c */ /* 0x000fe40004f04270 */
[----:B------:R-:W-:Y:S02]  /*14b0*/  SHF.L.U32 R36, R36, UR6, RZ ;  /* 0x0000000624247c19 */ /* 0x000fe400080006ff */
[----:B------:R-:W-:Y:S02]  /*14c0*/  ISETP.LT.AND P0, PT, R20, c[0x0][0x164], P0 ;  /* 0x0000590014007a0c */ /* 0x000fe40000701270 */
[----:B------:R-:W-:-:S02]  /*14d0*/  LOP3.LUT R233, R36, R233, RZ, 0xfc, !PT ;  /* 0x000000e924e97212 */ /* 0x000fc400078efcff */
[----:B------:R-:W-:-:S04]  /*14e0*/  SEL R20, RZ, 0x1, !P0 ;  /* 0x00000001ff147807 */ /* 0x000fc80004000000 */
[----:B------:R-:W-:Y:S01]  /*14f0*/  SHF.L.U32 R20, R20, UR6, RZ ;  /* 0x0000000614147c19 */ /* 0x000fe200080006ff */
[----:B------:R-:W-:-:S03]  /*1500*/  UIADD3 UR6, UR6, 0x1, URZ ;  /* 0x0000000106067890 */ /* 0x000fc6000fffe03f */
[----:B------:R-:W-:Y:S01]  /*1510*/  LOP3.LUT R235, R20, R235, RZ, 0xfc, !PT ;  /* 0x000000eb14eb7212 */ /* 0x000fe200078efcff */
[----:B------:R-:W-:-:S06]  /*1520*/  UISETP.GE.AND UP0, UPT, UR6, UR4, UPT ;  /* 0x000000040600728c */ /* 0x000fcc000bf06270 */
[----:B------:R-:W-:-:S13]  /*1530*/  PLOP3.LUT P0, PT, PT, PT, UP0, 0x40, 0x0 ;  /* 0x000000000000781c */ /* 0x000fda0003f0e808 */
[----:B------:R-:W-:Y:S05]  /*1540*/  @P0 BRA `(.L_x_1) ;  /* 0xfffffc7000000947 */ /* 0x000fea000383ffff */
.L_x_0:
[----:B------:R-:W-:Y:S01]  /*1550*/  ULDC UR4, c[0x0][0x180] ;  /* 0x0000600000047ab9 */ /* 0x000fe20000000800 */
[----:B------:R-:W-:Y:S01]  /*1560*/  IMAD.MOV.U32 R234, RZ, RZ, RZ ;  /* 0x000000ffffea7224 */ /* 0x000fe200078e00ff */
[----:B------:R-:W-:Y:S01]  /*1570*/  UISETP.LE.AND UP0, UPT, UR16, UR4, UPT ;  /* 0x000000041000728c */ /* 0x000fe2000bf03270 */
[----:B------:R-:W-:Y:S01]  /*1580*/  MOV R232, RZ ;  /* 0x000000ff00e87202 */ /* 0x000fe20000000f00 */
[----:B------:R-:W-:Y:S01]  /*1590*/  IMAD.MOV.U32 R230, RZ, RZ, RZ ;  /* 0x000000ffffe67224 */ /* 0x000fe200078e00ff */
[----:B------:R-:W-:Y:S01]  /*15a0*/  MOV R228, RZ ;  /* 0x000000ff00e47202 */ /* 0x000fe20000000f00 */
[----:B------:R-:W-:Y:S01]  /*15b0*/  IMAD.MOV.U32 R226, RZ, RZ, RZ ;  /* 0x000000ffffe27224 */ /* 0x000fe200078e00ff */
[----:B------:R-:W-:Y:S01]  /*15c0*/  MOV R224, RZ ;  /* 0x000000ff00e07202 */ /* 0x000fe20000000f00 */
[----:B------:R-:W-:Y:S01]  /*15d0*/  IMAD.MOV.U32 R222, RZ, RZ, RZ ;  /* 0x000000ffffde7224 */ /* 0x000fe200078e00ff */
[----:B------:R-:W-:-:S13]  /*15e0*/  PLOP3.LUT P0, PT, PT, PT, UP0, 0x80, 0x0 ;  /* 0x000000000000781c */ /* 0x000fda0003f0f008 */
[----:B------:R-:W-:Y:S05]  /*15f0*/  @!P0 BRA `(.L_x_2) ;  /* 0x0000041000008947 */ /* 0x000fea0003800000 */
[----:B------:R-:W-:Y:S01]  /*1600*/  IMAD.MOV.U32 R236, RZ, RZ, RZ ;  /* 0x000000ffffec7224 */ /* 0x000fe200078e00ff */
[----:B------:R-:W-:Y:S01]  /*1610*/  MOV R232, RZ ;  /* 0x000000ff00e87202 */ /* 0x000fe20000000f00 */
[----:B------:R-:W-:Y:S01]  /*1620*/  IMAD.MOV.U32 R234, RZ, RZ, RZ ;  /* 0x000000ffffea7224 */ /* 0x000fe200078e00ff */
[----:B------:R-:W-:Y:S01]  /*1630*/  MOV R228, RZ ;  /* 0x000000ff00e47202 */ /* 0x000fe20000000f00 */
[----:B------:R-:W-:Y:S01]  /*1640*/  IMAD.MOV.U32 R230, RZ, RZ, RZ ;  /* 0x000000ffffe67224 */ /* 0x000fe200078e00ff */
[----:B------:R-:W-:Y:S01]  /*1650*/  MOV R224, RZ ;  /* 0x000000ff00e07202 */ /* 0x000fe20000000f00 */
[----:B------:R-:W-:Y:S01]  /*1660*/  IMAD.MOV.U32 R226, RZ, RZ, RZ ;  /* 0x000000ffffe27224 */ /* 0x000fe200078e00ff */
[----:B------:R-:W-:Y:S01]  /*1670*/  MOV R222, RZ ;  /* 0x000000ff00de7202 */ /* 0x000fe20000000f00 */
[----:B------:R-:W-:Y:S02]  /*1680*/  UMOV UR6, URZ ;  /* 0x0000003f00067c82 */ /* 0x000fe40008000000 */
[----:B------:R-:W-:-:S02]  /*1690*/  ULDC UR4, c[0x0][0x180] ;  /* 0x0000600000047ab9 */ /* 0x000fc40000000800 */
.L_x_3:
[----:B------:R-:W-:Y:S02]  /*16a0*/  USEL UR5, UR7, UR6, !UP1 ;  /* 0x0000000607057287 */ /* 0x000fe4000c800000 */
[----:B------:R-:W-:-:S04]  /*16b0*/  UIADD3 UR7, UR7, -0x1, URZ ;  /* 0xffffffff07077890 */ /* 0x000fc8000fffe03f */
[----:B------:R-:W-:-:S04]  /*16c0*/  IMAD.U32 R29, RZ, RZ, UR5 ;  /* 0x00000005ff1d7e24 */ /* 0x000fc8000f8e00ff */
[C---:B------:R-:W-:Y:S02]  /*16d0*/  IMAD R27, R29.reuse, c[0x0][0x198], R34 ;  /* 0x000066001d1b7a24 */ /* 0x040fe400078e0222 */
[C---:B------:R-:W-:Y:S02]  /*16e0*/  IMAD R25, R29.reuse, c[0x0][0x198], R32 ;  /* 0x000066001d197a24 */ /* 0x040fe400078e0220 */
[----:B------:R-:W-:Y:S01]  /*16f0*/  IMAD R23, R29, c[0x0][0x198], R30 ;  /* 0x000066001d177a24 */ /* 0x000fe200078e021e */
[----:B------:R-:W-:Y:S01]  /*1700*/  ISETP.GE.AND P0, PT, R27, c[0x0][0x168], PT ;  /* 0x00005a001b007a0c */ /* 0x000fe20003f06270 */
[----:B------:R-:W-:Y:S01]  /*1710*/  IMAD R20, R29, c[0x0][0x198], R28 ;  /* 0x000066001d147a24 */ /* 0x000fe200078e021c */
[----:B------:R-:W-:Y:S02]  /*1720*/  ISETP.GE.AND P6, PT, R25, c[0x0][0x168], PT ;  /* 0x00005a0019007a0c */ /* 0x000fe40003fc6270 */
[----:B------:R-:W-:Y:S02]  /*1730*/  ISETP.GE.AND P5, PT, R23, c[0x0][0x168], PT ;  /* 0x00005a0017007a0c */ /* 0x000fe40003fa6270 */
[----:B------:R-:W-:-:S02]  /*1740*/  ISETP.GE.AND P4, PT, R20, c[0x0][0x168], PT ;  /* 0x00005a0014007a0c */ /* 0x000fc40003f86270 */
[----:B------:R-:W-:Y:S01]  /*1750*/  ISETP.GT.AND P0, PT, R27, -0x1, !P0 ;  /* 0xffffffff1b00780c */ /* 0x000fe20004704270 */
[----:B------:R-:W-:Y:S01]  /*1760*/  IMAD R27, R29, c[0x0][0x198], R26 ;  /* 0x000066001d1b7a24 */ /* 0x000fe200078e021a */
[----:B------:R-:W-:Y:S01]  /*1770*/  ISETP.GT.AND P6, PT, R25, -0x1, !P6 ;  /* 0xffffffff1900780c */ /* 0x000fe200077c4270 */
[----:B------:R-:W-:Y:S01]  /*1780*/  IMAD R25, R29, c[0x0][0x198], R24 ;  /* 0x000066001d197a24 */ /* 0x000fe200078e0218 */
[----:B------:R-:W-:Y:S01]  /*1790*/  ISETP.GT.AND P5, PT, R23, -0x1, !P5 ;  /* 0xffffffff1700780c */ /* 0x000fe20006fa4270 */
[C---:B------:R-:W-:Y:S01]  /*17a0*/  IMAD R23, R29.reuse, c[0x0][0x198], R22 ;  /* 0x000066001d177a24 */ /* 0x040fe200078e0216 */
[----:B------:R-:W-:Y:S01]  /*17b0*/  ISETP.GT.AND P4, PT, R20, -0x1, !P4 ;  /* 0xffffffff1400780c */ /* 0x000fe20006784270 */
[----:B------:R-:W-:Y:S01]  /*17c0*/  IMAD R20, R29, c[0x0][0x198], R21 ;  /* 0x000066001d147a24 */ /* 0x000fe200078e0215 */
[----:B------:R-:W-:Y:S02]  /*17d0*/  SEL R37, RZ, 0x1, !P0 ;  /* 0x00000001ff257807 */ /* 0x000fe40004000000 */
[----:B------:R-:W-:-:S02]  /*17e0*/  ISETP.GE.AND P3, PT, R27, c[0x0][0x168], PT ;  /* 0x00005a001b007a0c */ /* 0x000fc40003f66270 */
[----:B------:R-:W-:Y:S02]  /*17f0*/  ISETP.GE.AND P2, PT, R25, c[0x0][0x168], PT ;  /* 0x00005a0019007a0c */ /* 0x000fe40003f46270 */
[----:B------:R-:W-:Y:S02]  /*1800*/  ISETP.GE.AND P1, PT, R23, c[0x0][0x168], PT ;  /* 0x00005a0017007a0c */ /* 0x000fe40003f26270 */
[----:B------:R-:W-:Y:S02]  /*1810*/  ISETP.GE.AND P0, PT, R20, c[0x0][0x168], PT ;  /* 0x00005a0014007a0c */ /* 0x000fe40003f06270 */
[----:B------:R-:W-:Y:S02]  /*1820*/  ISETP.GT.AND P3, PT, R27, -0x1, !P3 ;  /* 0xffffffff1b00780c */ /* 0x000fe40005f64270 */
[----:B------:R-:W-:Y:S02]  /*1830*/  ISETP.GT.AND P2, PT, R25, -0x1, !P2 ;  /* 0xffffffff1900780c */ /* 0x000fe40005744270 */
[----:B------:R-:W-:-:S02]  /*1840*/  ISETP.GT.AND P1, PT, R23, -0x1, !P1 ;  /* 0xffffffff1700780c */ /* 0x000fc40004f24270 */
[----:B------:R-:W-:Y:S02]  /*1850*/  ISETP.GT.AND P0, PT, R20, -0x1, !P0 ;  /* 0xffffffff1400780c */ /* 0x000fe40004704270 */
[----:B------:R-:W-:Y:S02]  /*1860*/  SEL R35, RZ, 0x1, !P6 ;  /* 0x00000001ff237807 */ /* 0x000fe40007000000 */
[----:B------:R-:W-:Y:S02]  /*1870*/  SEL R33, RZ, 0x1, !P5 ;  /* 0x00000001ff217807 */ /* 0x000fe40006800000 */
[----:B------:R-:W-:Y:S02]  /*1880*/  SEL R31, RZ, 0x1, !P4 ;  /* 0x00000001ff1f7807 */ /* 0x000fe40006000000 */
[----:B------:R-:W-:Y:S02]  /*1890*/  SEL R29, RZ, 0x1, !P3 ;  /* 0x00000001ff1d7807 */ /* 0x000fe40005800000 */
[----:B------:R-:W-:-:S02]  /*18a0*/  SEL R27, RZ, 0x1, !P2 ;  /* 0x00000001ff1b7807 */ /* 0x000fc40005000000 */
[----:B------:R-:W-:Y:S02]  /*18b0*/  SEL R25, RZ, 0x1, !P1 ;  /* 0x00000001ff197807 */ /* 0x000fe40004800000 */
[----:B------:R-:W-:Y:S02]  /*18c0*/  SEL R23, RZ, 0x1, !P0 ;  /* 0x00000001ff177807 */ /* 0x000fe40004000000 */
[----:B------:R-:W-:Y:S02]  /*18d0*/  SHF.L.U32 R37, R37, UR6, RZ ;  /* 0x0000000625257c19 */ /* 0x000fe400080006ff */
[----:B------:R-:W-:Y:S02]  /*18e0*/  SHF.L.U32 R35, R35, UR6, RZ ;  /* 0x0000000623237c19 */ /* 0x000fe400080006ff */
[----:B------:R-:W-:Y:S02]  /*18f0*/  SHF.L.U32 R33, R33, UR6, RZ ;  /* 0x0000000621217c19 */ /* 0x000fe400080006ff */
[----:B------:R-:W-:-:S02]  /*1900*/  SHF.L.U32 R31, R31, UR6, RZ ;  /* 0x000000061f1f7c19 */ /* 0x000fc400080006ff */
[----:B------:R-:W-:Y:S02]  /*1910*/  SHF.L.U32 R29, R29, UR6, RZ ;  /* 0x000000061d1d7c19 */ /* 0x000fe400080006ff */
[----:B------:R-:W-:Y:S02]  /*1920*/  SHF.L.U32 R27, R27, UR6, RZ ;  /* 0x000000061b1b7c19 */ /* 0x000fe400080006ff */
[----:B------:R-:W-:Y:S02]  /*1930*/  SHF.L.U32 R25, R25, UR6, RZ ;  /* 0x0000000619197c19 */ /* 0x000fe400080006ff */
[----:B------:R-:W-:Y:S01]  /*1940*/  SHF.L.U32 R23, R23, UR6, RZ ;  /* 0x0000000617177c19 */ /* 0x000fe200080006ff */
[----:B------:R-:W-:Y:S01]  /*1950*/  UIADD3 UR6, UR6, 0x1, URZ ;  /* 0x0000000106067890 */ /* 0x000fe2000fffe03f */
[----:B------:R-:W-:Y:S02]  /*1960*/  LOP3.LUT R222, R37, R222, RZ, 0xfc, !PT ;  /* 0x000000de25de7212 */ /* 0x000fe400078efcff */
[----:B------:R-:W-:Y:S01]  /*1970*/  LOP3.LUT R224, R35, R224, RZ, 0xfc, !PT ;  /* 0x000000e023e07212 */ /* 0x000fe200078efcff */
[----:B------:R-:W-:Y:S01]  /*1980*/  UISETP.GE.AND UP0, UPT, UR6, UR4, UPT ;  /* 0x000000040600728c */ /* 0x000fe2000bf06270 */
[----:B------:R-:W-:-:S02]  /*1990*/  LOP3.LUT R226, R33, R226, RZ, 0xfc, !PT ;  /* 0x000000e221e27212 */ /* 0x000fc400078efcff */
[----:B------:R-:W-:Y:S02]  /*19a0*/  LOP3.LUT R228, R31, R228, RZ, 0xfc, !PT ;  /* 0x000000e41fe47212 */ /* 0x000fe400078efcff */
[----:B------:R-:W-:Y:S02]  /*19b0*/  LOP3.LUT R230, R29, R230, RZ, 0xfc, !PT ;  /* 0x000000e61de67212 */ /* 0x000fe400078efcff */
[----:B------:R-:W-:Y:S02]  /*19c0*/  PLOP3.LUT P0, PT, PT, PT, UP0, 0x80, 0x0 ;  /* 0x000000000000781c */ /* 0x000fe40003f0f008 */
[----:B------:R-:W-:Y:S02]  /*19d0*/  LOP3.LUT R232, R27, R232, RZ, 0xfc, !PT ;  /* 0x000000e81be87212 */ /* 0x000fe400078efcff */
[----:B------:R-:W-:Y:S02]  /*19e0*/  LOP3.LUT R234, R25, R234, RZ, 0xfc, !PT ;  /* 0x000000ea19ea7212 */ /* 0x000fe400078efcff */
[----:B------:R-:W-:-:S07]  /*19f0*/  LOP3.LUT R236, R23, R236, RZ, 0xfc, !PT ;  /* 0x000000ec17ec7212 */ /* 0x000fce00078efcff */
[----:B------:R-:W-:Y:S05]  /*1a00*/  @!P0 BRA `(.L_x_3) ;  /* 0xfffffc9000008947 */ /* 0x000fea000383ffff */
.L_x_2:
[----:B------:R-:W-:Y:S01]  /*1a10*/  IABS R20, c[0x0][0x1a4] ;  /* 0x0000690000147a13 */ /* 0x000fe20000000000 */
[--C-:B------:R-:W-:Y:S01]  /*1a20*/  IMAD R45, R45, 0x80, R18.reuse ;  /* 0x000000802d2d7824 */ /* 0x100fe200078e0212 */
[----:B------:R-:W-:Y:S01]  /*1a30*/  SHF.R.S32.HI R29, RZ, 0x1f, R18 ;  /* 0x0000001fff1d7819 */ /* 0x000fe20000011412 */
[----:B------:R-:W-:Y:S01]  /*1a40*/  ULDC.64 UR32, c[0x0][0x118] ;  /* 0x0000460000207ab9 */ /* 0x000fe20000000a00 */
[----:B------:R-:W1:Y:S01]  /*1a50*/  I2F.RP R31, R20 ;  /* 0x00000014001f7306 */ /* 0x000e620000209400 */
[----:B------:R-:W-:Y:S01]  /*1a60*/  ISETP.GE.U32.AND P2, PT, R238, c[0x0][0x16c], PT ;  /* 0x00005b00ee007a0c */ /* 0x000fe20003f46070 */
[----:B------:R-:W-:Y:S01]  /*1a70*/  ULDC UR6, c[0x0][0x16c] ;  /* 0x00005b0000067ab9 */ /* 0x000fe20000000800 */
[C---:B------:R-:W-:Y:S01]  /*1a80*/  IADD3 R21, R45.reuse, 0x10, RZ ;  /* 0x000000102d157810 */ /* 0x040fe20007ffe0ff */
[----:B------:R-:W-:Y:S01]  /*1a90*/  ULDC UR4, c[0x0][0x1a4] ;  /* 0x0000690000047ab9 */ /* 0x000fe20000000800 */
[----:B------:R-:W-:Y:S01]  /*1aa0*/  IADD3 R24, R45, 0x4, RZ ;  /* 0x000000042d187810 */ /* 0x000fe20007ffe0ff */
[----:B------:R-:W-:Y:S01]  /*1ab0*/  ULOP3.LUT UR4, UR6, UR4, URZ, 0x3c, !UPT ;  /* 0x0000000406047292 */ /* 0x000fe2000f8e3c3f */
[----:B------:R-:W-:Y:S01]  /*1ac0*/  ISETP.GE.AND P5, PT, R21, c[0x0][0x178], PT ;  /* 0x00005e0015007a0c */ /* 0x000fe20003fa6270 */
[----:B------:R-:W-:Y:S01]  /*1ad0*/  UMOV UR30, URZ ;  /* 0x0000003f001e7c82 */ /* 0x000fe20008000000 */
[----:B------:R-:W-:Y:S01]  /*1ae0*/  IADD3 R21, R18, 0x4, RZ ;  /* 0x0000000412157810 */ /* 0x000fe20007ffe0ff */
[----:B------:R-:W-:Y:S01]  /*1af0*/  ULDC UR6, c[0x0][0x180] ;  /* 0x0000600000067ab9 */ /* 0x000fe20000000800 */
[----:B------:R-:W-:Y:S01]  /*1b00*/  ISETP.GE.AND P3, PT, R24, c[0x0][0x178], PT ;  /* 0x00005e0018007a0c */ /* 0x000fe20003f66270 */
[----:B------:R-:W-:Y:S01]  /*1b10*/  UISETP.NE.AND UP1, UPT, UR16, UR6, UPT ;  /* 0x000000061000728c */ /* 0x000fe2000bf25270 */
[----:B------:R-:W-:Y:S01]  /*1b20*/  SHF.R.S32.HI R24, RZ, 0x1f, R21 ;  /* 0x0000001fff187819 */ /* 0x000fe20000011415 */
[----:B------:R-:W-:Y:S01]  /*1b30*/  UMOV UR7, 0x8 ;  /* 0x0000000800077882 */ /* 0x000fe20000000000 */
[----:B------:R-:W-:Y:S01]  /*1b40*/  LEA.HI R29, R29, R18, RZ, 0x3 ;  /* 0x000000121d1d7211 */ /* 0x000fe200078f18ff */
[----:B-1----:R-:W1:Y:S01]  /*1b50*/  MUFU.RCP R31, R31 ;  /* 0x0000001f001f7308 */ /* 0x002e620000001000 */
[----:B------:R-:W-:Y:S01]  /*1b60*/  LEA.HI R24, R24, R21, RZ, 0x3 ;  /* 0x0000001518187211 */ /* 0x000fe200078f18ff */
[----:B------:R-:W-:Y:S01]  /*1b70*/  ULDC UR6, c[0x0][0x17c] ;  /* 0x00005f0000067ab9 */ /* 0x000fe20000000800 */
[----:B------:R-:W-:Y:S01]  /*1b80*/  IADD3 R23, R45, 0x8, RZ ;  /* 0x000000082d177810 */ /* 0x000fe20007ffe0ff */
[----:B------:R-:W-:Y:S01]  /*1b90*/  ULDC UR8, c[0x2][0x0] ;  /* 0x0080000000087ab9 */ /* 0x000fe20000000800 */
[----:B------:R-:W-:Y:S01]  /*1ba0*/  LOP3.LUT R24, R24, 0xfffffff8, RZ, 0xc0, !PT ;  /* 0xfffffff818187812 */ /* 0x000fe200078ec0ff */
[----:B------:R-:W-:Y:S01]  /*1bb0*/  IMAD.MOV.U32 R218, RZ, RZ, R238 ;  /* 0x000000ffffda7224 */ /* 0x000fe200078e00ee */
[----:B------:R-:W-:Y:S01]  /*1bc0*/  SEL R222, R222, RZ, !P2 ;  /* 0x000000ffdede7207 */ /* 0x000fe20005000000 */
[----:B------:R-:W-:Y:S01]  /*1bd0*/  @!UP1 UISETP.LT.AND UP0, UPT, UR16, UR6, UPT ;  /* 0x000000061000928c */ /* 0x000fe2000bf01270 */
[----:B------:R-:W-:Y:S01]  /*1be0*/  SEL R221, R221, RZ, !P2 ;  /* 0x000000ffdddd7207 */ /* 0x000fe20005000000 */
[----:B------:R-:W-:Y:S01]  /*1bf0*/  IMAD.IADD R21, R21, 0x1, -R24 ;  /* 0x0000000115157824 */ /* 0x000fe200078e0a18 */
[----:B------:R-:W-:Y:S01]  /*1c00*/  LOP3.LUT R29, R29, 0xfffffff8, RZ, 0xc0, !PT ;  /* 0xfffffff81d1d7812 */ /* 0x000fe200078ec0ff */
[----:B------:R-:W-:Y:S01]  /*1c10*/  @!UP1 USEL UR30, URZ, 0x1, !UP0 ;  /* 0x000000013f1e9887 */ /* 0x000fe2000c000000 */
[----:B------:R-:W-:Y:S01]  /*1c20*/  ISETP.GE.AND P0, PT, R23, c[0x0][0x178], PT ;  /* 0x00005e0017007a0c */ /* 0x000fe20003f06270 */
[----:B------:R-:W-:Y:S01]  /*1c30*/  UMOV UR25, 0x1 ;  /* 0x0000000100197882 */ /* 0x000fe20000000000 */
[----:B------:R-:W-:Y:S01]  /*1c40*/  LOP3.LUT R23, R222, R221, RZ, 0xc0, !PT ;  /* 0x000000ddde177212 */ /* 0x000fe200078ec0ff */
[----:B------:R-:W-:Y:S01]  /*1c50*/  IMAD.IADD R29, R18, 0x1, -R29 ;  /* 0x00000001121d7824 */ /* 0x000fe200078e0a1d */
[----:B------:R-:W-:Y:S01]  /*1c60*/  SHF.R.S32.HI R26, RZ, 0x1f, R21 ;  /* 0x0000001fff1a7819 */ /* 0x000fe20000011415 */
[----:B------:R-:W-:Y:S01]  /*1c70*/  @!UP1 UMOV UR25, URZ ;  /* 0x0000003f00199c82 */ /* 0x000fe20008000000 */
[----:B-1----:R-:W-:Y:S01]  /*1c80*/  IADD3 R31, R31, 0xffffffe, RZ ;  /* 0x0ffffffe1f1f7810 */ /* 0x002fe20007ffe0ff */
[----:B------:R-:W-:Y:S01]  /*1c90*/  IMAD.SHL.U32 R23, R23, 0x10, RZ ;  /* 0x0000001017177824 */ /* 0x000fe200078e00ff */
[----:B------:R-:W-:Y:S01]  /*1ca0*/  IADD3 R22, R45, 0xc, RZ ;  /* 0x0000000c2d167810 */ /* 0x000fe20007ffe0ff */
[----:B------:R-:W-:Y:S01]  /*1cb0*/  BSSY B0, `(.L_x_4) ;  /* 0x00000d5000007945 */ /* 0x000fe20003800000 */
[----:B------:R-:W-:-:S02]  /*1cc0*/  SHF.R.S32.HI R30, RZ, 0x1f, R29 ;  /* 0x0000001fff1e7819 */ /* 0x000fc4000001141d */
[----:B------:R-:W-:Y:S01]  /*1cd0*/  LEA.HI R26, R26, R21, RZ, 0x2 ;  /* 0x000000151a1a7211 */ /* 0x000fe200078f10ff */
[----:B------:R-:W1:Y:S01]  /*1ce0*/  F2I.FTZ.U32.TRUNC.NTZ R31, R31 ;  /* 0x0000001f001f7305 */ /* 0x000e62000021f000 */
[----:B------:R-:W-:Y:S02]  /*1cf0*/  ISETP.GE.AND P6, PT, R22, c[0x0][0x178], PT ;  /* 0x00005e0016007a0c */ /* 0x000fe40003fc6270 */
[----:B------:R-:W-:Y:S02]  /*1d00*/  LOP3.LUT P4, RZ, R23, 0x10, RZ, 0xc0, !PT ;  /* 0x0000001017ff7812 */ /* 0x000fe4000788c0ff */
[----:B------:R-:W-:Y:S02]  /*1d10*/  SHF.R.S32.HI R22, RZ, 0x1f, R19 ;  /* 0x0000001fff167819 */ /* 0x000fe40000011413 */
[----:B------:R-:W-:Y:S02]  /*1d20*/  LEA.HI R30, R30, R29, RZ, 0x2 ;  /* 0x0000001d1e1e7211 */ /* 0x000fe400078f10ff */
[----:B------:R-:W-:-:S02]  /*1d30*/  SHF.R.S32.HI R23, RZ, 0x2, R26 ;  /* 0x00000002ff177819 */ /* 0x000fc4000001141a */
[----:B------:R-:W-:Y:S02]  /*1d40*/  LOP3.LUT R24, R26, 0x1ffffffc, RZ, 0xc0, !PT ;  /* 0x1ffffffc1a187812 */ /* 0x000fe400078ec0ff */
[----:B------:R-:W-:Y:S02]  /*1d50*/  LEA.HI R22, R22, R19, RZ, 0x2 ;  /* 0x0000001316167211 */ /* 0x000fe400078f10ff */
[----:B------:R-:W-:Y:S01]  /*1d60*/  SHF.R.S32.HI R27, RZ, 0x2, R30 ;  /* 0x00000002ff1b7819 */ /* 0x000fe2000001141e */
[----:B------:R-:W-:Y:S01]  /*1d70*/  IMAD.IADD R21, R21, 0x1, -R24 ;  /* 0x0000000115157824 */ /* 0x000fe200078e0a18 */
[----:B------:R-:W-:Y:S02]  /*1d80*/  LEA.HI R26, R26, R23, RZ, 0x1 ;  /* 0x000000171a1a7211 */ /* 0x000fe400078f08ff */
[----:B------:R-:W-:Y:S02]  /*1d90*/  LOP3.LUT R28, R22, 0xfffffffc, RZ, 0xc0, !PT ;  /* 0xfffffffc161c7812 */ /* 0x000fe400078ec0ff */
[----:B------:R-:W-:-:S02]  /*1da0*/  LEA.HI R25, R30, R27, RZ, 0x1 ;  /* 0x0000001b1e197211 */ /* 0x000fc400078f08ff */
[----:B------:R-:W-:Y:S01]  /*1db0*/  LOP3.LUT R26, R26, 0x7fffffe, RZ, 0xc0, !PT ;  /* 0x07fffffe1a1a7812 */ /* 0x000fe200078ec0ff */
[----:B------:R-:W-:Y:S01]  /*1dc0*/  IMAD.IADD R28, R19, 0x1, -R28 ;  /* 0x00000001131c7824 */ /* 0x000fe200078e0a1c */
[----:B------:R-:W-:Y:S01]  /*1dd0*/  LOP3.LUT R32, R30, 0x1ffffffc, RZ, 0xc0, !PT ;  /* 0x1ffffffc1e207812 */ /* 0x000fe200078ec0ff */
[--C-:B-1----:R-:W-:Y:S01]  /*1de0*/  IMAD.MOV R19, RZ, RZ, -R31.reuse ;  /* 0x000000ffff137224 */ /* 0x102fe200078e0a1f */
[----:B------:R-:W-:Y:S01]  /*1df0*/  LOP3.LUT R24, R25, 0x7fffffe, RZ, 0xc0, !PT ;  /* 0x07fffffe19187812 */ /* 0x000fe200078ec0ff */
[----:B------:R-:W-:Y:S01]  /*1e00*/  IMAD.IADD R26, R23, 0x1, -R26 ;  /* 0x00000001171a7824 */ /* 0x000fe200078e0a1a */
[----:B------:R-:W-:Y:S01]  /*1e10*/  SHF.R.S32.HI R25, RZ, 0x2, R22 ;  /* 0x00000002ff197819 */ /* 0x000fe20000011416 */
[----:B------:R-:W-:Y:S01]  /*1e20*/  IMAD.IADD R29, R29, 0x1, -R32 ;  /* 0x000000011d1d7824 */ /* 0x000fe200078e0a20 */
[----:B------:R-:W-:Y:S01]  /*1e30*/  LOP3.LUT R21, R28, R21, RZ, 0x3c, !PT ;  /* 0x000000151c157212 */ /* 0x000fe200078e3cff */
[----:B------:R-:W-:Y:S01]  /*1e40*/  IMAD.IADD R24, R27, 0x1, -R24 ;  /* 0x000000011b187824 */ /* 0x000fe200078e0a18 */
[----:B------:R-:W-:Y:S01]  /*1e50*/  LOP3.LUT R26, R26, R25, RZ, 0x3c, !PT ;  /* 0x000000191a1a7212 */ /* 0x000fe200078e3cff */
[----:B------:R-:W-:Y:S01]  /*1e60*/  IMAD R19, R19, R20, RZ ;  /* 0x0000001413137224 */ /* 0x000fe200078e02ff */
[----:B------:R-:W-:Y:S01]  /*1e70*/  SEL R224, R224, RZ, !P2 ;  /* 0x000000ffe0e07207 */ /* 0x000fe20005000000 */
[----:B------:R-:W-:Y:S01]  /*1e80*/  IMAD.MOV.U32 R30, RZ, RZ, RZ ;  /* 0x000000ffff1e7224 */ /* 0x000fe200078e00ff */
[----:B------:R-:W-:Y:S01]  /*1e90*/  SEL R223, R223, RZ, !P2 ;  /* 0x000000ffdfdf7207 */ /* 0x000fe20005000000 */
[----:B------:R-:W-:Y:S01]  /*1ea0*/  IMAD R22, R18, 0xc0, RZ ;  /* 0x000000c012167824 */ /* 0x000fe200078e02ff */
[----:B------:R-:W-:Y:S01]  /*1eb0*/  LOP3.LUT R29, R28, R29, RZ, 0x3c, !PT ;  /* 0x0000001d1c1d7212 */ /* 0x000fe200078e3cff */
[----:B------:R-:W-:Y:S01]  /*1ec0*/  IMAD.HI.U32 R19, R31, R19, R30 ;  /* 0x000000131f137227 */ /* 0x000fe200078e001e */
[----:B------:R-:W-:-:S02]  /*1ed0*/  LOP3.LUT R24, R24, R25, RZ, 0x3c, !PT ;  /* 0x0000001918187212 */ /* 0x000fc400078e3cff */
[----:B------:R-:W-:Y:S01]  /*1ee0*/  LOP3.LUT R18, R224, R223, RZ, 0xc0, !PT ;  /* 0x000000dfe0127212 */ /* 0x000fe200078ec0ff */
[----:B------:R-:W-:Y:S01]  /*1ef0*/  IMAD R23, R26, 0x4, R21 ;  /* 0x000000041a177824 */ /* 0x000fe200078e0215 */
[----:B------:R-:W-:Y:S01]  /*1f00*/  IABS R21, c[0x0][0x16c] ;  /* 0x00005b0000157a13 */ /* 0x000fe20000000000 */
[----:B------:R-:W-:Y:S01]  /*1f10*/  IMAD R29, R24, 0x4, R29 ;  /* 0x00000004181d7824 */ /* 0x000fe200078e021d */
[----:B------:R-:W-:Y:S01]  /*1f20*/  SEL R236, R236, RZ, !P2 ;  /* 0x000000ffecec7207 */ /* 0x000fe20005000000 */
[----:B------:R-:W-:Y:S01]  /*1f30*/  IMAD R23, R23, 0x8, R22 ;  /* 0x0000000817177824 */ /* 0x000fe200078e0216 */
[----:B------:R-:W-:Y:S01]  /*1f40*/  SEL R235, R235, RZ, !P2 ;  /* 0x000000ffebeb7207 */ /* 0x000fe20005000000 */
[----:B------:R-:W-:Y:S01]  /*1f50*/  IMAD.SHL.U32 R18, R18, 0x10, RZ ;  /* 0x0000001012127824 */ /* 0x000fe200078e00ff */
[----:B------:R-:W-:Y:S01]  /*1f60*/  SEL R234, R234, RZ, !P2 ;  /* 0x000000ffeaea7207 */ /* 0x000fe20005000000 */
[----:B------:R-:W-:Y:S01]  /*1f70*/  IMAD.HI.U32 R199, R19, R21, RZ ;  /* 0x0000001513c77227 */ /* 0x000fe200078e00ff */
[----:B------:R-:W-:-:S02]  /*1f80*/  IADD3 R23, R23, 0x300, RZ ;  /* 0x0000030017177810 */ /* 0x000fc40007ffe0ff */
[----:B------:R-:W-:Y:S01]  /*1f90*/  LOP3.LUT P1, RZ, R18, 0x10, RZ, 0xc0, !PT ;  /* 0x0000001012ff7812 */ /* 0x000fe2000782c0ff */
[----:B------:R-:W-:Y:S01]  /*1fa0*/  IMAD R29, R29, 0x8, R22 ;  /* 0x000000081d1d7824 */ /* 0x000fe200078e0216 */
[----:B------:R-:W-:Y:S01]  /*1fb0*/  SHF.R.S32.HI R219, RZ, 0x3, R23 ;  /* 0x00000003ffdb7819 */ /* 0x000fe20000011417 */
[----:B------:R-:W-:Y:S01]  /*1fc0*/  IMAD.MOV R19, RZ, RZ, -R199 ;  /* 0x000000ffff137224 */ /* 0x000fe200078e0ac7 */
[----:B------:R-:W-:Y:S01]  /*1fd0*/  SHF.R.U32.HI R18, RZ, 0x5, R217 ;  /* 0x00000005ff127819 */ /* 0x000fe200000116d9 */
[----:B------:R-:W-:Y:S01]  /*1fe0*/  IMAD R25, R45, c[0x0][0x228], RZ ;  /* 0x00008a002d197a24 */ /* 0x000fe200078e02ff */
[----:B------:R-:W-:Y:S01]  /*1ff0*/  SHF.R.S32.HI R29, RZ, 0x3, R29 ;  /* 0x00000003ff1d7819 */ /* 0x000fe2000001141d */
[----:B------:R-:W-:Y:S01]  /*2000*/  IMAD R19, R20, R19, R21 ;  /* 0x0000001314137224 */ /* 0x000fe200078e0215 */
[----:B------:R-:W-:Y:S01]  /*2010*/  SEL R233, R233, RZ, !P2 ;  /* 0x000000ffe9e97207 */ /* 0x000fe20005000000 */
[----:B------:R-:W-:Y:S01]  /*2020*/  IMAD.SHL.U32 R219, R219, 0x10, RZ ;  /* 0x00000010dbdb7824 */ /* 0x000fe200078e00ff */
[----:B------:R-:W-:Y:S01]  /*2030*/  SEL R232, R232, RZ, !P2 ;  /* 0x000000ffe8e87207 */ /* 0x000fe20005000000 */
[----:B------:R-:W-:Y:S01]  /*2040*/  IMAD.SHL.U32 R220, R29, 0x10, RZ ;  /* 0x000000101ddc7824 */ /* 0x000fe200078e00ff */
[----:B------:R-:W-:Y:S01]  /*2050*/  SEL R231, R231, RZ, !P2 ;  /* 0x000000ffe7e77207 */ /* 0x000fe20005000000 */
[----:B------:R-:W1:Y:S01]  /*2060*/  SHFL.IDX PT, R18, R18, RZ, 0x1f ;  /* 0x00001fff12127589 */ /* 0x000e6200000e0000 */
[----:B------:R-:W-:-:S02]  /*2070*/  SEL R230, R230, RZ, !P2 ;  /* 0x000000ffe6e67207 */ /* 0x000fc40005000000 */
[----:B------:R-:W-:Y:S01]  /*2080*/  SEL R229, R229, RZ, !P2 ;  /* 0x000000ffe5e57207 */ /* 0x000fe20005000000 */
[----:B------:R-:W-:Y:S01]  /*2090*/  @!PT LDS RZ, [RZ] ;  /* 0x00000000fffff984 */ /* 0x000fe20000000800 */
[----:B------:R-:W-:Y:S01]  /*20a0*/  @!PT LDS RZ, [RZ] ;  /* 0x00000000fffff984 */ /* 0x000fe20000000800 */
[----:B------:R2:W-:Y:S01]  /*20b0*/  LDGSTS.E.LTC128B.128 [R220], [R16.64], P4 ;  /* 0x0000000010dc7fae */ /* 0x0005e2000a121d60 */
[----:B------:R-:W-:Y:S02]  /*20c0*/  SEL R228, R228, RZ, !P2 ;  /* 0x000000ffe4e47207 */ /* 0x000fe40005000000 */
[----:B------:R-:W-:Y:S01]  /*20d0*/  SEL R227, R227, RZ, !P2 ;  /* 0x000000ffe3e37207 */ /* 0x000fe20005000000 */
[----:B------:R3:W-:Y:S01]  /*20e0*/  LDGSTS.E.LTC128B.128 [R219], [R14.64], P1 ;  /* 0x000000000edb7fae */ /* 0x0007e20008921d60 */
[----:B------:R-:W-:Y:S02]  /*20f0*/  SEL R226, R226, RZ, !P2 ;  /* 0x000000ffe2e27207 */ /* 0x000fe40005000000 */
[----:B------:R-:W-:Y:S02]  /*2100*/  SEL R225, R225, RZ, !P2 ;  /* 0x000000ffe1e17207 */ /* 0x000fe40005000000 */
[----:B------:R-:W-:-:S02]  /*2110*/  ISETP.GT.U32.AND P2, PT, R20, R19, PT ;  /* 0x000000131400720c */ /* 0x000fc40003f44070 */
[C---:B------:R-:W-:Y:S02]  /*2120*/  IADD3 R22, R45.reuse, 0x14, RZ ;  /* 0x000000142d167810 */ /* 0x040fe40007ffe0ff */
[C---:B------:R-:W-:Y:S02]  /*2130*/  ISETP.GE.AND P1, PT, R45.reuse, c[0x0][0x178], PT ;  /* 0x00005e002d007a0c */ /* 0x040fe40003f26270 */
[----:B------:R-:W-:Y:S02]  /*2140*/  IADD3 R21, R45, 0x18, RZ ;  /* 0x000000182d157810 */ /* 0x000fe40007ffe0ff */
[----:B------:R-:W-:Y:S02]  /*2150*/  ISETP.GE.AND P4, PT, R22, c[0x0][0x178], PT ;  /* 0x00005e0016007a0c */ /* 0x000fe40003f86270 */
[----:B------:R-:W-:Y:S01]  /*2160*/  SEL R22, RZ, 0x1, P1 ;  /* 0x00000001ff167807 */ /* 0x000fe20000800000 */
[----:B-1----:R-:W1:Y:S01]  /*2170*/  R2UR UR5, R18 ;  /* 0x00000000120573c2 */ /* 0x002e6200000e0000 */
[----:B------:R-:W-:Y:S01]  /*2180*/  ISETP.GE.AND P1, PT, R21, c[0x0][0x178], PT ;  /* 0x00005e0015007a0c */ /* 0x000fe20003f26270 */
[----:B------:R-:W-:Y:S01]  /*2190*/  @!P2 IMAD.IADD R19, R19, 0x1, -R20 ;  /* 0x000000011313a824 */ /* 0x000fe200078e0a14 */
[----:B------:R-:W-:-:S02]  /*21a0*/  SEL R24, RZ, 0xffffffff, P3 ;  /* 0xffffffffff187807 */ /* 0x000fc40001800000 */
[----:B------:R-:W-:Y:S02]  /*21b0*/  IADD3 R21, P3, R25, R238, RZ ;  /* 0x000000ee19157210 */ /* 0x000fe40007f7e0ff */
[----:B------:R-:W-:Y:S01]  /*21c0*/  @!P2 IADD3 R199, R199, 0x1, RZ ;  /* 0x00000001c7c7a810 */ /* 0x000fe20007ffe0ff */
[----:B------:R-:W-:Y:S01]  /*21d0*/  IMAD.SHL.U32 R27, R24, 0x2, RZ ;  /* 0x00000002181b7824 */ /* 0x000fe200078e00ff */
[----:B------:R-:W-:Y:S02]  /*21e0*/  LEA.HI.X.SX32 R0, R25, R0, 0x1, P3 ;  /* 0x0000000019007211 */ /* 0x000fe400018f0eff */
[----:B------:R-:W-:Y:S02]  /*21f0*/  LOP3.LUT R25, R226, R225, RZ, 0xc0, !PT ;  /* 0x000000e1e2197212 */ /* 0x000fe400078ec0ff */
[----:B------:R-:W-:Y:S02]  /*2200*/  ISETP.GE.U32.AND P3, PT, R19, R20, PT ;  /* 0x000000141300720c */ /* 0x000fe40003f66070 */
[----:B------:R-:W-:Y:S01]  /*2210*/  LOP3.LUT R27, R27, 0x2, R22, 0xe2, !PT ;  /* 0x000000021b1b7812 */ /* 0x000fe200078ee216 */
[----:B------:R-:W-:Y:S01]  /*2220*/  IMAD.SHL.U32 R25, R25, 0x10, RZ ;  /* 0x0000001019197824 */ /* 0x000fe200078e00ff */
[----:B------:R-:W-:-:S02]  /*2230*/  LOP3.LUT R20, R230, R229, RZ, 0xc0, !PT ;  /* 0x000000e5e6147212 */ /* 0x000fc400078ec0ff */
[----:B------:R-:W-:Y:S01]  /*2240*/  ISETP.LE.AND P2, PT, RZ, UR4, PT ;  /* 0x00000004ff007c0c */ /* 0x000fe2000bf43270 */
[----:B------:R-:W-:Y:S01]  /*2250*/  UMOV UR4, URZ ;  /* 0x0000003f00047c82 */ /* 0x000fe20008000000 */
[----:B------:R-:W-:Y:S01]  /*2260*/  SEL R22, RZ, 0x40, P1 ;  /* 0x00000040ff167807 */ /* 0x000fe20000800000 */
[----:B------:R-:W-:Y:S01]  /*2270*/  IMAD.SHL.U32 R20, R20, 0x10, RZ ;  /* 0x0000001014147824 */ /* 0x000fe200078e00ff */
[----:B------:R-:W-:Y:S01]  /*2280*/  ISETP.NE.AND P1, PT, RZ, c[0x0][0x1a4], PT ;  /* 0x00006900ff007a0c */ /* 0x000fe20003f25270 */
[----:B------:R-:W-:Y:S01]  /*2290*/  @!UP1 USEL UR4, UR16, 0x2, UP0 ;  /* 0x0000000210049887 */ /* 0x000fe20008000000 */
[----:B------:R-:W-:Y:S01]  /*22a0*/  SEL R23, RZ, 0x4, P0 ;  /* 0x00000004ff177807 */ /* 0x000fe20000000000 */
[----:B-1----:R-:W-:Y:S01]  /*22b0*/  USHF.R.S32.HI UR29, URZ, 0x1f, UR5 ;  /* 0x0000001f3f1d7899 */ /* 0x002fe20008011405 */
[----:B------:R-:W-:Y:S01]  /*22c0*/  SEL R26, RZ, 0x8, P6 ;  /* 0x00000008ff1a7807 */ /* 0x000fe20003000000 */
[----:B------:R-:W-:Y:S01]  /*22d0*/  UISETP.NE.AND UP0, UPT, UR4, 0x2, UPT ;  /* 0x000000020400788c */ /* 0x000fe2000bf05270 */
[----:B------:R-:W-:Y:S01]  /*22e0*/  IADD3 R45, R45, 0x1c, RZ ;  /* 0x0000001c2d2d7810 */ /* 0x000fe20007ffe0ff */
[----:B------:R-:W-:Y:S01]  /*22f0*/  UIMAD UR8, UR4, UR7, UR8 ;  /* 0x00000007040872a4 */ /* 0x000fe2000f8e0208 */
[----:B------:R-:W-:Y:S01]  /*2300*/  LOP3.LUT P6, RZ, R25, 0x10, RZ, 0xc0, !PT ;  /* 0x0000001019ff7812 */ /* 0x000fe200078cc0ff */
[----:B------:R-:W-:Y:S01]  /*2310*/  ULEA.HI UR29, UR29, UR5, URZ, 0x2 ;  /* 0x000000051d1d7291 */ /* 0x000fe2000f8f103f */
[----:B------:R-:W-:-:S02]  /*2320*/  LOP3.LUT R25, R228, R227, RZ, 0xc0, !PT ;  /* 0x000000e3e4197212 */ /* 0x000fc400078ec0ff */
[----:B------:R-:W-:Y:S01]  /*2330*/  SEL R19, RZ, 0x10, P5 ;  /* 0x00000010ff137807 */ /* 0x000fe20002800000 */
[----:B------:R-:W-:Y:S01]  /*2340*/  ULOP3.LUT UR4, UR29, 0xfffffffc, URZ, 0xc0, !UPT ;  /* 0xfffffffc1d047892 */ /* 0x000fe2000f8ec03f */
[----:B------:R-:W-:Y:S01]  /*2350*/  SEL R18, RZ, 0x20, P4 ;  /* 0x00000020ff127807 */ /* 0x000fe20002000000 */
[----:B------:R-:W-:Y:S01]  /*2360*/  IMAD.SHL.U32 R25, R25, 0x10, RZ ;  /* 0x0000001019197824 */ /* 0x000fe200078e00ff */
[----:B------:R-:W-:Y:S01]  /*2370*/  LOP3.LUT R23, R26, R23, R27, 0xfe, !PT ;  /* 0x000000171a177212 */ /* 0x000fe200078efe1b */
[----:B------:R-:W-:Y:S01]  /*2380*/  UIADD3 UR4, UR5, -UR4, URZ ;  /* 0x8000000405047290 */ /* 0x000fe2000fffe03f */
[----:B------:R-:W-:Y:S01]  /*2390*/  ISETP.GE.AND P0, PT, R45, c[0x0][0x178], PT ;  /* 0x00005e002d007a0c */ /* 0x000fe20003f06270 */
[----:B------:R-:W-:Y:S01]  /*23a0*/  ULDC.64 UR8, c[0x0][UR8+0x160] ;  /* 0x0000580008087abb */ /* 0x000fe20008000a00 */
[----:B------:R-:W-:Y:S01]  /*23b0*/  @P3 IADD3 R199, R199, 0x1, RZ ;  /* 0x00000001c7c73810 */ /* 0x000fe20007ffe0ff */
[----:B------:R1:W-:Y:S01]  /*23c0*/  LDGSTS.E.LTC128B.128 [R220+0xc00], [R12.64], P6 ;  /* 0x00c000000cdc7fae */ /* 0x0003e2000b121d60 */
[----:B------:R-:W-:Y:S01]  /*23d0*/  LOP3.LUT P4, RZ, R20, 0x10, RZ, 0xc0, !PT ;  /* 0x0000001014ff7812 */ /* 0x000fe2000788c0ff */
[----:B------:R-:W-:Y:S01]  /*23e0*/  ULEA.HI UR27, UR4, UR4, URZ, 0x1 ;  /* 0x00000004041b7291 */ /* 0x000fe2000f8f083f */
[----:B------:R-:W-:Y:S01]  /*23f0*/  LOP3.LUT R20, R232, R231, RZ, 0xc0, !PT ;  /* 0x000000e7e8147212 */ /* 0x000fe200078ec0ff */
[----:B------:R-:W-:Y:S01]  /*2400*/  @!P2 IMAD.MOV R199, RZ, RZ, -R199 ;  /* 0x000000ffffc7a224 */ /* 0x000fe200078e0ac7 */
[----:B------:R-:W-:Y:S01]  /*2410*/  LOP3.LUT R19, R18, R19, R23, 0xfe, !PT ;  /* 0x0000001312137212 */ /* 0x000fe200078efe17 */
[----:B------:R-:W-:Y:S01]  /*2420*/  ULOP3.LUT UR28, UR27, 0xfffffffe, URZ, 0xc0, !UPT ;  /* 0xfffffffe1b1c7892 */ /* 0x000fe2000f8ec03f */
[----:B------:R-:W-:Y:S01]  /*2430*/  SEL R18, RZ, 0x80, P0 ;  /* 0x00000080ff127807 */ /* 0x000fe20000000000 */
[----:B------:R-:W-:Y:S01]  /*2440*/  USHF.R.S32.HI UR29, URZ, 0x2, UR29 ;  /* 0x000000023f1d7899 */ /* 0x000fe2000801141d */
[----:B------:R-:W-:Y:S01]  /*2450*/  LEA R26, P0, R21, c[0x0][0x250], 0x1 ;  /* 0x00009400151a7a11 */ /* 0x000fe200078008ff */
[----:B------:R-:W-:Y:S01]  /*2460*/  USHF.R.S32.HI UR27, URZ, 0x1, UR27 ;  /* 0x000000013f1b7899 */ /* 0x000fe2000801141b */
[----:B------:R-:W-:Y:S01]  /*2470*/  @!P1 LOP3.LUT R199, RZ, c[0x0][0x1a4], RZ, 0x33, !PT ;  /* 0x00006900ffc79a12 */ /* 0x000fe200078e33ff */
[----:B------:R-:W-:Y:S01]  /*2480*/  UIADD3 UR28, UR4, -UR28, URZ ;  /* 0x8000001c041c7290 */ /* 0x000fe2000fffe03f */
[----:B------:R-:W-:Y:S01]  /*2490*/  LOP3.LUT P5, RZ, R25, 0x10, RZ, 0xc0, !PT ;  /* 0x0000001019ff7812 */ /* 0x000fe200078ac0ff */
[----:B------:R-:W-:Y:S01]  /*24a0*/  IMAD.SHL.U32 R25, R20, 0x10, RZ ;  /* 0x0000001014197824 */ /* 0x000fe200078e00ff */
[----:B------:R-:W-:-:S02]  /*24b0*/  LOP3.LUT R24, R234, R233, RZ, 0xc0, !PT ;  /* 0x000000e9ea187212 */ /* 0x000fc400078ec0ff */
[----:B------:R-:W-:Y:S02]  /*24c0*/  LOP3.LUT R20, R236, R235, RZ, 0xc0, !PT ;  /* 0x000000ebec147212 */ /* 0x000fe400078ec0ff */
[----:B------:R-:W-:Y:S01]  /*24d0*/  LEA.HI.X R27, R21, c[0x0][0x254], R0, 0x1, P0 ;  /* 0x00009500151b7a11 */ /* 0x000fe200000f0c00 */
[----:B------:R-:W-:Y:S01]  /*24e0*/  IMAD.SHL.U32 R24, R24, 0x10, RZ ;  /* 0x0000001018187824 */ /* 0x000fe200078e00ff */
[----:B------:R-:W-:Y:S01]  /*24f0*/  LOP3.LUT R18, R18, R22, R19, 0xfe, !PT ;  /* 0x0000001612127212 */ /* 0x000fe200078efe13 */
[----:B------:R-:W-:Y:S01]  /*2500*/  IMAD.SHL.U32 R20, R20, 0x10, RZ ;  /* 0x0000001014147824 */ /* 0x000fe200078e00ff */
[----:B------:R-:W-:Y:S02]  /*2510*/  ISETP.GE.U32.AND P0, PT, R238, R199, PT ;  /* 0x000000c7ee00720c */ /* 0x000fe40003f06070 */
[----:B------:R-:W-:Y:S01]  /*2520*/  LOP3.LUT P3, RZ, R25, 0x10, RZ, 0xc0, !PT ;  /* 0x0000001019ff7812 */ /* 0x000fe2000786c0ff */
[----:B------:R4:W-:Y:S01]  /*2530*/  LDGSTS.E.LTC128B.128 [R219+0xc00], [R10.64], P5 ;  /* 0x00c000000adb7fae */ /* 0x0009e2000a921d60 */
[----:B------:R-:W-:-:S02]  /*2540*/  SEL R240, R18, RZ, !P0 ;  /* 0x000000ff12f07207 */ /* 0x000fc40004000000 */
[----:B------:R-:W-:Y:S01]  /*2550*/  LOP3.LUT P2, RZ, R24, 0x10, RZ, 0xc0, !PT ;  /* 0x0000001018ff7812 */ /* 0x000fe2000784c0ff */
[----:B------:R5:W-:Y:S01]  /*2560*/  LDGSTS.E.LTC128B.128 [R220+0x1800], [R8.64], P4 ;  /* 0x0180000008dc7fae */ /* 0x000be2000a121d60 */
[----:B------:R-:W-:Y:S01]  /*2570*/  LOP3.LUT P1, RZ, R20, 0x10, RZ, 0xc0, !PT ;  /* 0x0000001014ff7812 */ /* 0x000fe2000782c0ff */
[----:B------:R-:W-:Y:S01]  /*2580*/  IMAD.SHL.U32 R18, R240, 0x10, RZ ;  /* 0x00000010f0127824 */ /* 0x000fe200078e00ff */
[----:B---3--:R-:W-:Y:S01]  /*2590*/  IADD3 R14, P6, R14, UR8, RZ ;  /* 0x000000080e0e7c10 */ /* 0x008fe2000ffde0ff */
[----:B------:R-:W-:-:S03]  /*25a0*/  IMAD.SHL.U32 R0, R240, 0x8, RZ ;  /* 0x00000008f0007824 */ /* 0x000fc600078e00ff */
[----:B------:R-:W-:Y:S01]  /*25b0*/  LOP3.LUT P0, RZ, R18, 0x10, RZ, 0xc0, !PT ;  /* 0x0000001012ff7812 */ /* 0x000fe2000780c0ff */
[----:B------:R-:W-:Y:S01]  /*25c0*/  IMAD.SHL.U32 R18, R240, 0x4, RZ ;  /* 0x00000004f0127824 */ /* 0x000fe200078e00ff */
[----:B------:R3:W-:Y:S01]  /*25d0*/  LDGSTS.E.LTC128B.128 [R219+0x1800], [R6.64], P3 ;  /* 0x0180000006db7fae */ /* 0x0007e20009921d60 */
[----:B------:R-:W-:Y:S01]  /*25e0*/  LOP3.LUT P4, RZ, R0, 0x10, RZ, 0xc0, !PT ;  /* 0x0000001000ff7812 */ /* 0x000fe2000788c0ff */
[----:B------:R-:W-:Y:S01]  /*25f0*/  IMAD.SHL.U32 R0, R240, 0x2, RZ ;  /* 0x00000002f0007824 */ /* 0x000fe200078e00ff */
[----:B------:R-:W-:Y:S01]  /*2600*/  IADD3.X R15, R15, UR9, RZ, P6, !PT ;  /* 0x000000090f0f7c10 */ /* 0x000fe2000b7fe4ff */
[----:B------:R1:W-:Y:S03]  /*2610*/  LDGSTS.E.LTC128B.128 [R220+0x2400], [R4.64], P2 ;  /* 0x0240000004dc7fae */ /* 0x0003e60009121d60 */
[----:B------:R-:W-:Y:S01]  /*2620*/  LOP3.LUT P5, RZ, R0, 0x10, RZ, 0xc0, !PT ;  /* 0x0000001000ff7812 */ /* 0x000fe200078ac0ff */
[----:B------:R1:W-:Y:S01]  /*2630*/  LDGSTS.E.LTC128B.128 [R219+0x2400], [R2.64], P1 ;  /* 0x0240000002db7fae */ /* 0x0003e20008921d60 */
[----:B------:R-:W-:-:S02]  /*2640*/  LOP3.LUT P1, RZ, R18, 0x10, RZ, 0xc0, !PT ;  /* 0x0000001012ff7812 */ /* 0x000fc4000782c0ff */
[----:B------:R-:W-:Y:S01]  /*2650*/  LOP3.LUT R18, R240, 0x20, RZ, 0xc0, !PT ;  /* 0x00000020f0127812 */ /* 0x000fe200078ec0ff */
[----:B------:R1:W-:Y:S01]  /*2660*/  LDGSTS.E.BYPASS.LTC128B.128 [R220+0xc000], [R26.64], P0 ;  /* 0x0c0000001adc7fae */ /* 0x0003e20008101d60 */
[----:B------:R-:W-:Y:S02]  /*2670*/  IADD3 R20, P0, R26, c[0x0][0x238], RZ ;  /* 0x00008e001a147a10 */ /* 0x000fe40007f1e0ff */
[----:B------:R-:W-:Y:S02]  /*2680*/  SHF.R.U32.HI R18, RZ, 0x1, R18 ;  /* 0x00000001ff127819 */ /* 0x000fe40000011612 */
[----:B------:R-:W-:Y:S02]  /*2690*/  IADD3.X R21, R27, c[0x0][0x23c], RZ, P0, !PT ;  /* 0x00008f001b157a10 */ /* 0x000fe400007fe4ff */
[----:B------:R-:W-:Y:S02]  /*26a0*/  ISETP.NE.U32.AND P3, PT, R18, RZ, PT ;  /* 0x000000ff1200720c */ /* 0x000fe40003f65070 */
[----:B------:R-:W-:Y:S01]  /*26b0*/  IADD3 R18, P0, R20, c[0x0][0x238], RZ ;  /* 0x00008e0014127a10 */ /* 0x000fe20007f1e0ff */
[----:B------:R2:W-:Y:S01]  /*26c0*/  LDGSTS.E.BYPASS.LTC128B.128 [R219+0xc000], [R20.64], P4 ;  /* 0x0c00000014db7fae */ /* 0x0005e2000a101d60 */
[----:B------:R-:W-:-:S02]  /*26d0*/  LOP3.LUT P4, RZ, R240, 0x10, RZ, 0xc0, !PT ;  /* 0x00000010f0ff7812 */ /* 0x000fc4000788c0ff */
[----:B------:R-:W-:Y:S02]  /*26e0*/  IADD3.X R19, R21, c[0x0][0x23c], RZ, P0, !PT ;  /* 0x00008f0015137a10 */ /* 0x000fe400007fe4ff */
[----:B------:R-:W-:Y:S02]  /*26f0*/  IADD3 R22, P0, R18, c[0x0][0x238], RZ ;  /* 0x00008e0012167a10 */ /* 0x000fe40007f1e0ff */
[----:B------:R-:W-:Y:S01]  /*2700*/  LOP3.LUT R0, R240, 0x40, RZ, 0xc0, !PT ;  /* 0x00000040f0007812 */ /* 0x000fe200078ec0ff */
[----:B------:R2:W-:Y:S01]  /*2710*/  LDGSTS.E.BYPASS.LTC128B.128 [R220+0xcc00], [R18.64], P1 ;  /* 0x0cc0000012dc7fae */ /* 0x0005e20008901d60 */
[----:B------:R-:W-:Y:S02]  /*2720*/  IADD3.X R23, R19, c[0x0][0x23c], RZ, P0, !PT ;  /* 0x00008f0013177a10 */ /* 0x000fe400007fe4ff */
[----:B------:R-:W-:-:S03]  /*2730*/  SHF.R.U32.HI R0, RZ, 0x2, R0 ;  /* 0x00000002ff007819 */ /* 0x000fc60000011600 */
[----:B------:R3:W-:Y:S01]  /*2740*/  LDGSTS.E.BYPASS.LTC128B.128 [R219+0xcc00], [R22.64], P5 ;  /* 0x0cc0000016db7fae */ /* 0x0007e2000a901d60 */
[----:B------:R-:W-:Y:S02]  /*2750*/  ISETP.NE.U32.AND P2, PT, R0, RZ, PT ;  /* 0x000000ff0000720c */ /* 0x000fe40003f45070 */
[----:B-1----:R-:W-:Y:S02]  /*2760*/  IADD3 R26, P0, R22, c[0x0][0x238], RZ ;  /* 0x00008e00161a7a10 */ /* 0x002fe40007f1e0ff */
[----:B------:R-:W-:Y:S02]  /*2770*/  LOP3.LUT R0, R240, 0x80, RZ, 0xc0, !PT ;  /* 0x00000080f0007812 */ /* 0x000fe400078ec0ff */
[----:B------:R-:W-:Y:S02]  /*2780*/  IADD3.X R27, R23, c[0x0][0x23c], RZ, P0, !PT ;  /* 0x00008f00171b7a10 */ /* 0x000fe400007fe4ff */
[----:B------:R-:W-:Y:S02]  /*2790*/  IADD3 R24, P0, R26, c[0x0][0x238], RZ ;  /* 0x00008e001a187a10 */ /* 0x000fe40007f1e0ff */
[----:B------:R-:W-:Y:S01]  /*27a0*/  SHF.R.U32.HI R0, RZ, 0x3, R0 ;  /* 0x00000003ff007819 */ /* 0x000fe20000011600 */
[----:B------:R1:W-:Y:S01]  /*27b0*/  LDGSTS.E.BYPASS.LTC128B.128 [R220+0xd800], [R26.64], P4 ;  /* 0x0d8000001adc7fae */ /* 0x0003e2000a101d60 */
[----:B------:R-:W-:-:S02]  /*27c0*/  PLOP3.LUT P4, PT, PT, PT, UP0, 0x80, 0x0 ;  /* 0x000000000000781c */ /* 0x000fc40003f8f008 */
[----:B------:R-:W-:Y:S02]  /*27d0*/  IADD3.X R25, R27, c[0x0][0x23c], RZ, P0, !PT ;  /* 0x00008f001b197a10 */ /* 0x000fe400007fe4ff */
[----:B------:R-:W-:Y:S02]  /*27e0*/  ISETP.NE.U32.AND P1, PT, R0, RZ, PT ;  /* 0x000000ff0000720c */ /* 0x000fe40003f25070 */
[----:B------:R-:W-:Y:S01]  /*27f0*/  IADD3 R12, P5, R12, UR8, RZ ;  /* 0x000000080c0c7c10 */ /* 0x000fe2000ffbe0ff */
[----:B------:R1:W-:Y:S01]  /*2800*/  LDGSTS.E.BYPASS.LTC128B.128 [R219+0xd800], [R24.64], P3 ;  /* 0x0d80000018db7fae */ /* 0x0003e20009901d60 */
[----:B--2---:R-:W-:Y:S02]  /*2810*/  IADD3 R18, P0, R24, c[0x0][0x238], RZ ;  /* 0x00008e0018127a10 */ /* 0x004fe40007f1e0ff */
[----:B------:R-:W-:Y:S02]  /*2820*/  IADD3.X R13, R13, UR9, RZ, P5, !PT ;  /* 0x000000090d0d7c10 */ /* 0x000fe4000affe4ff */
[----:B------:R-:W-:-:S02]  /*2830*/  IADD3.X R19, R25, c[0x0][0x23c], RZ, P0, !PT ;  /* 0x00008f0019137a10 */ /* 0x000fc400007fe4ff */
[----:B------:R-:W-:Y:S02]  /*2840*/  @!P4 IADD3 R218, R238, c[0x0][0x1f8], RZ ;  /* 0x00007e00eedaca10 */ /* 0x000fe40007ffe0ff */
[----:B------:R-:W-:Y:S01]  /*2850*/  IADD3 R20, P0, R18, c[0x0][0x238], RZ ;  /* 0x00008e0012147a10 */ /* 0x000fe20007f1e0ff */
[----:B------:R2:W-:Y:S01]  /*2860*/  LDGSTS.E.BYPASS.LTC128B.128 [R220+0xe400], [R18.64], P2 ;  /* 0x0e40000012dc7fae */ /* 0x0005e20009101d60 */
[----:B------:R-:W-:Y:S02]  /*2870*/  ISETP.GE.U32.AND P5, PT, R218, c[0x0][0x16c], PT ;  /* 0x00005b00da007a0c */ /* 0x000fe40003fa6070 */
[----:B------:R-:W-:Y:S02]  /*2880*/  IADD3.X R21, R19, c[0x0][0x23c], RZ, P0, !PT ;  /* 0x00008f0013157a10 */ /* 0x000fe400007fe4ff */
[----:B------:R-:W-:Y:S02]  /*2890*/  IADD3 R16, P0, R16, UR8, RZ ;  /* 0x0000000810107c10 */ /* 0x000fe4000ff1e0ff */
[----:B----4-:R-:W-:Y:S01]  /*28a0*/  IADD3 R10, P4, R10, UR8, RZ ;  /* 0x000000080a0a7c10 */ /* 0x010fe2000ff9e0ff */
[----:B------:R1:W-:Y:S01]  /*28b0*/  LDGSTS.E.BYPASS.LTC128B.128 [R219+0xe400], [R20.64], P1 ;  /* 0x0e40000014db7fae */ /* 0x0003e20008901d60 */
[----:B------:R-:W-:-:S02]  /*28c0*/  IADD3.X R17, R17, UR9, RZ, P0, !PT ;  /* 0x0000000911117c10 */ /* 0x000fc400087fe4ff */
[----:B-----5:R-:W-:Y:S02]  /*28d0*/  IADD3 R8, P3, R8, UR8, RZ ;  /* 0x0000000808087c10 */ /* 0x020fe4000ff7e0ff */
[----:B---3--:R-:W-:Y:S02]  /*28e0*/  IADD3 R6, P2, R6, UR8, RZ ;  /* 0x0000000806067c10 */ /* 0x008fe4000ff5e0ff */
[----:B------:R-:W-:Y:S02]  /*28f0*/  IADD3 R4, P1, R4, UR8, RZ ;  /* 0x0000000804047c10 */ /* 0x000fe4000ff3e0ff */
[----:B------:R-:W-:Y:S02]  /*2900*/  IADD3.X R11, R11, UR9, RZ, P4, !PT ;  /* 0x000000090b0b7c10 */ /* 0x000fe4000a7fe4ff */
[----:B------:R-:W-:Y:S02]  /*2910*/  IADD3.X R9, R9, UR9, RZ, P3, !PT ;  /* 0x0000000909097c10 */ /* 0x000fe40009ffe4ff */
[----:B------:R-:W-:-:S02]  /*2920*/  IADD3.X R7, R7, UR9, RZ, P2, !PT ;  /* 0x0000000907077c10 */ /* 0x000fc400097fe4ff */
[----:B------:R-:W-:Y:S02]  /*2930*/  IADD3.X R5, R5, UR9, RZ, P1, !PT ;  /* 0x0000000905057c10 */ /* 0x000fe40008ffe4ff */
[----:B--2---:R-:W-:-:S04]  /*2940*/  IADD3 R18, P0, R2, UR8, RZ ;  /* 0x0000000802127c10 */ /* 0x004fc8000ff1e0ff */
[----:B------:R-:W-:Y:S01]  /*2950*/  IADD3.X R19, R3, UR9, RZ, P0, !PT ;  /* 0x0000000903137c10 */ /* 0x000fe200087fe4ff */
[----:B------:R-:W-:Y:S05]  /*2960*/  @!P5 BRA `(.L_x_5) ;  /* 0x000000900000d947 */ /* 0x000fea0003800000 */
[----:B------:R-:W-:Y:S01]  /*2970*/  CS2R R222, SRZ ;  /* 0x0000000000de7805 */ /* 0x000fe2000001ff00 */
[----:B------:R-:W-:Y:S01]  /*2980*/  CS2R R224, SRZ ;  /* 0x0000000000e07805 */ /* 0x000fe2000001ff00 */
[----:B------:R-:W-:Y:S01]  /*2990*/  CS2R R226, SRZ ;  /* 0x0000000000e27805 */ /* 0x000fe2000001ff00 */
[----:B------:R-:W-:Y:S01]  /*29a0*/  CS2R R228, SRZ ;  /* 0x0000000000e47805 */ /* 0x000fe2000001ff00 */
[----:B------:R-:W-:Y:S01]  /*29b0*/  CS2R R230, SRZ ;  /* 0x0000000000e67805 */ /* 0x000fe2000001ff00 */
[----:B------:R-:W-:Y:S01]  /*29c0*/  CS2R R232, SRZ ;  /* 0x0000000000e87805 */ /* 0x000fe2000001ff00 */
[----:B------:R-:W-:Y:S01]  /*29d0*/  CS2R R234, SRZ ;  /* 0x0000000000ea7805 */ /* 0x000fe2000001ff00 */
[----:B------:R-:W-:Y:S02]  /*29e0*/  MOV R236, RZ ;  /* 0x000000ff00ec7202 */ /* 0x000fe40000000f00 */
[----:B------:R-:W-:-:S02]  /*29f0*/  MOV R221, RZ ;  /* 0x000000ff00dd7202 */ /* 0x000fc40000000f00 */
.L_x_5:
[----:B------:R-:W-:Y:S05]  /*2a00*/  BSYNC B0 ;  /* 0x0000000000007941 */ /* 0x000fea0003800000 */
.L_x_4:
[----:B------:R-:W-:Y:S01]  /*2a10*/  USHF.L.U32 UR6, UR16, UR30, URZ ;  /* 0x0000001e10067299 */ /* 0x000fe2000800063f */
[----:B------:R-:W0:Y:S01]  /*2a20*/  LDGDEPBAR ;  /* 0x00000000000079af */ /* 0x000e220000000000 */
[----:B------:R-:W-:Y:S01]  /*2a30*/  USHF.L.U32 UR5, UR16, UR25, URZ ;  /* 0x0000001910057299 */ /* 0x000fe2000800063f */
[----:B------:R-:W-:Y:S01]  /*2a40*/  BSSY B0, `(.L_x_6) ;  /* 0x0000085000007945 */ /* 0x000fe20003800000 */
[----:B------:R-:W-:-:S02]  /*2a50*/  ULDC UR4, c[0x0][0x22c] ;  /* 0x00008b0000047ab9 */ /* 0x000fc40000000800 */
[----:B------:R-:W-:Y:S01]  /*2a60*/  UISETP.NE.AND UP3, UPT, UR16, UR4, UPT ;  /* 0x000000041000728c */ /* 0x000fe2000bf65270 */
[----:B------:R-:W-:Y:S01]  /*2a70*/  LOP3.LUT P6, RZ, R221, UR6, RZ, 0xc0, !PT ;  /* 0x00000006ddff7c12 */ /* 0x000fe2000f8cc0ff */
[----:B------:R-:W-:Y:S01]  /*2a80*/  UIADD3 UR25, UR25, 0x1, URZ ;  /* 0x0000000119197890 */ /* 0x000fe2000fffe03f */
[----:B------:R-:W-:Y:S01]  /*2a90*/  LOP3.LUT P5, RZ, R222, UR5, RZ, 0xc0, !PT ;  /* 0x00000005deff7c12 */ /* 0x000fe2000f8ac0ff */
[----:B------:R-:W-:Y:S01]  /*2aa0*/  UMOV UR4, 0xe0 ;  /* 0x000000e000047882 */ /* 0x000fe20000000000 */
[----:B------:R-:W-:Y:S01]  /*2ab0*/  LOP3.LUT P4, RZ, R223, UR6, RZ, 0xc0, !PT ;  /* 0x00000006dfff7c12 */ /* 0x000fe2000f88c0ff */
[----:B------:R-:W-:Y:S01]  /*2ac0*/  UMOV UR8, URZ ;  /* 0x0000003f00087c82 */ /* 0x000fe20008000000 */
[----:B------:R-:W-:Y:S01]  /*2ad0*/  LOP3.LUT P3, RZ, R224, UR5, RZ, 0xc0, !PT ;  /* 0x00000005e0ff7c12 */ /* 0x000fe2000f86c0ff */
[----:B------:R-:W-:Y:S01]  /*2ae0*/  UMOV UR26, 0x2 ;  /* 0x00000002001a7882 */ /* 0x000fe20000000000 */
[----:B------:R-:W-:Y:S02]  /*2af0*/  PLOP3.LUT P6, PT, P6, P5, PT, 0x2a, 0x0 ;  /* 0x000000000000781c */ /* 0x000fe400037ca572 */
[----:B------:R-:W-:Y:S01]  /*2b00*/  PLOP3.LUT P4, PT, P4, P3, PT, 0x2a, 0x0 ;  /* 0x000000000000781c */ /* 0x000fe20002786572 */
[----:B------:R-:W-:Y:S01]  /*2b10*/  @!UP3 UMOV UR4, 0xe8 ;  /* 0x000000e80004b882 */ /* 0x000fe20000000000 */
[----:B------:R-:W-:Y:S01]  /*2b20*/  LOP3.LUT P2, RZ, R225, UR6, RZ, 0xc0, !PT ;  /* 0x00000006e1ff7c12 */ /* 0x000fe2000f84c0ff */
[----:B------:R-:W-:Y:S01]  /*2b30*/  @!UP3 UMOV UR26, 0x1 ;  /* 0x00000001001ab882 */ /* 0x000fe20000000000 */
[----:B------:R-:W-:-:S02]  /*2b40*/  LOP3.LUT P1, RZ, R226, UR5, RZ, 0xc0, !PT ;  /* 0x00000005e2ff7c12 */ /* 0x000fc4000f82c0ff */
[----:B------:R-:W-:Y:S02]  /*2b50*/  LOP3.LUT P5, RZ, R227, UR6, RZ, 0xc0, !PT ;  /* 0x00000006e3ff7c12 */ /* 0x000fe4000f8ac0ff */
[----:B------:R-:W-:Y:S02]  /*2b60*/  LOP3.LUT P3, RZ, R228, UR5, RZ, 0xc0, !PT ;  /* 0x00000005e4ff7c12 */ /* 0x000fe4000f86c0ff */
[----:B------:R-:W-:Y:S01]  /*2b70*/  PLOP3.LUT P0, PT, PT, PT, UP3, 0x80, 0x0 ;  /* 0x000000000000781c */ /* 0x000fe20003f0f038 */
[----:B------:R-:W-:Y:S01]  /*2b80*/  @!PT LDS RZ, [RZ] ;  /* 0x00000000fffff984 */ /* 0x000fe20000000800 */
[----:B------:R-:W-:Y:S01]  /*2b90*/  @!PT LDS RZ, [RZ] ;  /* 0x00000000fffff984 */ /* 0x000fe20000000800 */
[----:B------:R-:W-:Y:S01]  /*2ba0*/  @!PT LDS RZ, [RZ] ;  /* 0x00000000fffff984 */ /* 0x000fe20000000800 */
[----:B------:R2:W-:Y:S01]  /*2bb0*/  LDGSTS.E.LTC128B.128 [R220+0x80], [R16.64], !P6 ;  /* 0x0008000010dc7fae */ /* 0x0005e2000f121d60 */
[----:B------:R-:W-:Y:S02]  /*2bc0*/  PLOP3.LUT P2, PT, P2, P1, PT, 0x2a, 0x0 ;  /* 0x000000000000781c */ /* 0x000fe40001742572 */
[----:B------:R-:W-:Y:S01]  /*2bd0*/  PLOP3.LUT P5, PT, P5, P3, PT, 0x2a, 0x0 ;  /* 0x000000000000781c */ /* 0x000fe20002fa6572 */
[----:B------:R2:W-:Y:S01]  /*2be0*/  LDGSTS.E.LTC128B.128 [R219+0x80], [R14.64], !P4 ;  /* 0x000800000edb7fae */ /* 0x0005e2000e121d60 */
[----:B------:R-:W-:-:S02]  /*2bf0*/  LOP3.LUT P1, RZ, R229, UR6, RZ, 0xc0, !PT ;  /* 0x00000006e5ff7c12 */ /* 0x000fc4000f82c0ff */
[----:B------:R-:W-:Y:S02]  /*2c00*/  LOP3.LUT P3, RZ, R230, UR5, RZ, 0xc0, !PT ;  /* 0x00000005e6ff7c12 */ /* 0x000fe4000f86c0ff */
[----:B------:R-:W-:Y:S02]  /*2c10*/  LOP3.LUT P6, RZ, R236, UR5, RZ, 0xc0, !PT ;  /* 0x00000005ecff7c12 */ /* 0x000fe4000f8cc0ff */
[----:B------:R-:W-:Y:S02]  /*2c20*/  PLOP3.LUT P1, PT, P1, P3, PT, 0x2a, 0x0 ;  /* 0x000000000000781c */ /* 0x000fe40000f26572 */
[----:B------:R-:W-:Y:S01]  /*2c30*/  @!P0 IADD3 R238, R238, c[0x0][0x230], RZ ;  /* 0x00008c00eeee8a10 */ /* 0x000fe20007ffe0ff */
[----:B------:R2:W-:Y:S01]  /*2c40*/  LDGSTS.E.LTC128B.128 [R220+0xc80], [R12.64], !P2 ;  /* 0x00c800000cdc7fae */ /* 0x0005e2000d121d60 */
[----:B------:R-:W-:Y:S02]  /*2c50*/  LOP3.LUT P3, RZ, R233, UR6, RZ, 0xc0, !PT ;  /* 0x00000006e9ff7c12 */ /* 0x000fe4000f86c0ff */
[----:B------:R-:W-:Y:S01]  /*2c60*/  ISETP.GE.U32.AND P0, PT, R238, R199, PT ;  /* 0x000000c7ee00720c */ /* 0x000fe20003f06070 */
[----:B------:R2:W-:Y:S01]  /*2c70*/  LDGSTS.E.LTC128B.128 [R219+0xc80], [R10.64], !P5 ;  /* 0x00c800000adb7fae */ /* 0x0005e2000e921d60 */
[----:B------:R-:W-:-:S02]  /*2c80*/  LOP3.LUT P2, RZ, R235, UR6, RZ, 0xc0, !PT ;  /* 0x00000006ebff7c12 */ /* 0x000fc4000f84c0ff */
[----:B------:R-:W-:Y:S02]  /*2c90*/  SEL R240, R240, RZ, !P0 ;  /* 0x000000fff0f07207 */ /* 0x000fe40004000000 */
[----:B------:R-:W-:Y:S01]  /*2ca0*/  LOP3.LUT P0, RZ, R231, UR6, RZ, 0xc0, !PT ;  /* 0x00000006e7ff7c12 */ /* 0x000fe2000f80c0ff */
[----:B------:R2:W-:Y:S01]  /*2cb0*/  LDGSTS.E.LTC128B.128 [R220+0x1880], [R8.64], !P1 ;  /* 0x0188000008dc7fae */ /* 0x0005e2000c921d60 */
[----:B------:R-:W-:Y:S01]  /*2cc0*/  LOP3.LUT P1, RZ, R232, UR5, RZ, 0xc0, !PT ;  /* 0x00000005e8ff7c12 */ /* 0x000fe2000f82c0ff */
[C---:B------:R-:W-:Y:S01]  /*2cd0*/  IMAD.SHL.U32 R0, R240.reuse, 0x10, RZ ;  /* 0x00000010f0007824 */ /* 0x040fe200078e00ff */
[----:B------:R-:W-:Y:S01]  /*2ce0*/  PLOP3.LUT P6, PT, P2, P6, PT, 0x2a, 0x0 ;  /* 0x000000000000781c */ /* 0x000fe200017cc572 */
[----:B------:R-:W-:Y:S01]  /*2cf0*/  IMAD.SHL.U32 R2, R240, 0x2, RZ ;  /* 0x00000002f0027824 */ /* 0x000fe200078e00ff */
[----:B------:R-:W-:Y:S01]  /*2d00*/  PLOP3.LUT P1, PT, P0, P1, PT, 0x2a, 0x0 ;  /* 0x000000000000781c */ /* 0x000fe20000722572 */
[----:B------:R-:W-:Y:S01]  /*2d10*/  ULDC UR6, c[0x0][0x17c] ;  /* 0x00005f0000067ab9 */ /* 0x000fe20000000800 */
[----:B------:R-:W-:Y:S01]  /*2d20*/  LOP3.LUT P0, RZ, R234, UR5, RZ, 0xc0, !PT ;  /* 0x00000005eaff7c12 */ /* 0x000fe2000f80c0ff */
[----:B------:R-:W-:Y:S01]  /*2d30*/  ULDC.64 UR4, c[0x0][UR4+0x160] ;  /* 0x0000580004047abb */ /* 0x000fe20008000a00 */
[----:B------:R-:W-:Y:S01]  /*2d40*/  LOP3.LUT P5, RZ, R0, 0x10, RZ, 0xc0, !PT ;  /* 0x0000001000ff7812 */ /* 0x000fe200078ac0ff */
[----:B------:R-:W-:Y:S01]  /*2d50*/  IMAD.SHL.U32 R0, R240, 0x8, RZ ;  /* 0x00000008f0007824 */ /* 0x000fe200078e00ff */
[----:B------:R-:W-:-:S02]  /*2d60*/  PLOP3.LUT P0, PT, P3, P0, PT, 0x2a, 0x0 ;  /* 0x000000000000781c */ /* 0x000fc40001f00572 */
[----:B------:R-:W-:Y:S02]  /*2d70*/  LOP3.LUT P2, RZ, R2, 0x10, RZ, 0xc0, !PT ;  /* 0x0000001002ff7812 */ /* 0x000fe4000784c0ff */
[----:B------:R-:W-:Y:S01]  /*2d80*/  LOP3.LUT P4, RZ, R0, 0x10, RZ, 0xc0, !PT ;  /* 0x0000001000ff7812 */ /* 0x000fe2000788c0ff */
[----:B------:R-:W-:Y:S02]  /*2d90*/  IMAD.SHL.U32 R0, R240, 0x4, RZ ;  /* 0x00000004f0007824 */ /* 0x000fe400078e00ff */
[----:B------:R2:W-:Y:S03]  /*2da0*/  LDGSTS.E.LTC128B.128 [R219+0x1880], [R6.64], !P1 ;  /* 0x0188000006db7fae */ /* 0x0005e6000c921d60 */
[----:B------:R-:W-:Y:S02]  /*2db0*/  LOP3.LUT P3, RZ, R0, 0x10, RZ, 0xc0, !PT ;  /* 0x0000001000ff7812 */ /* 0x000fe4000786c0ff */
[----:B------:R-:W-:Y:S01]  /*2dc0*/  LOP3.LUT R0, R240, 0x20, RZ, 0xc0, !PT ;  /* 0x00000020f0007812 */ /* 0x000fe200078ec0ff */
[----:B------:R2:W-:Y:S01]  /*2dd0*/  LDGSTS.E.LTC128B.128 [R220+0x2480], [R4.64], !P0 ;  /* 0x0248000004dc7fae */ /* 0x0005e2000c121d60 */
[----:B------:R-:W-:Y:S01]  /*2de0*/  IADD3 R22, P0, R20, UR4, RZ ;  /* 0x0000000414167c10 */ /* 0x000fe2000ff1e0ff */
[----:B------:R-:W-:Y:S01]  /*2df0*/  ULDC UR4, c[0x0][0x180] ;  /* 0x0000600000047ab9 */ /* 0x000fe20000000800 */
[----:B------:R-:W-:Y:S01]  /*2e00*/  SHF.R.U32.HI R0, RZ, 0x1, R0 ;  /* 0x00000001ff007819 */ /* 0x000fe20000011600 */
[----:B------:R-:W-:Y:S01]  /*2e10*/  UISETP.NE.AND UP2, UPT, UR25, UR4, UPT ;  /* 0x000000041900728c */ /* 0x000fe2000bf45270 */
[----:B------:R-:W-:Y:S01]  /*2e20*/  IADD3.X R23, R21, UR5, RZ, P0, !PT ;  /* 0x0000000515177c10 */ /* 0x000fe200087fe4ff */
[----:B------:R2:W-:Y:S01]  /*2e30*/  LDGSTS.E.LTC128B.128 [R219+0x2480], [R18.64], !P6 ;  /* 0x0248000012db7fae */ /* 0x0005e2000f121d60 */
[----:B-1----:R-:W-:Y:S01]  /*2e40*/  IADD3 R20, P0, R22, c[0x0][0x238], RZ ;  /* 0x00008e0016147a10 */ /* 0x002fe20007f1e0ff */
[----:B------:R-:W-:Y:S01]  /*2e50*/  UMOV UR5, 0xe0 ;  /* 0x000000e000057882 */ /* 0x000fe20000000000 */
[----:B------:R-:W-:Y:S01]  /*2e60*/  ISETP.NE.U32.AND P1, PT, R0, RZ, PT ;  /* 0x000000ff0000720c */ /* 0x000fe20003f25070 */
[----:B------:R1:W-:Y:S01]  /*2e70*/  LDGSTS.E.BYPASS.LTC128B.128 [R220+0xc080], [R22.64], P5 ;  /* 0x0c08000016dc7fae */ /* 0x0003e2000a901d60 */
[----:B------:R-:W-:-:S02]  /*2e80*/  IADD3.X R21, R23, c[0x0][0x23c], RZ, P0, !PT ;  /* 0x00008f0017157a10 */ /* 0x000fc400007fe4ff */
[----:B------:R-:W-:Y:S02]  /*2e90*/  IADD3 R2, P0, R20, c[0x0][0x238], RZ ;  /* 0x00008e0014027a10 */ /* 0x000fe40007f1e0ff */
[----:B------:R-:W-:Y:S01]  /*2ea0*/  @!UP2 UIADD3 UR4, UR30, 0x1, URZ ;  /* 0x000000011e04a890 */ /* 0x000fe2000fffe03f */
[----:B------:R-:W-:Y:S01]  /*2eb0*/  LOP3.LUT R0, R240, 0x40, RZ, 0xc0, !PT ;  /* 0x00000040f0007812 */ /* 0x000fe200078ec0ff */
[----:B------:R3:W-:Y:S01]  /*2ec0*/  LDGSTS.E.BYPASS.LTC128B.128 [R219+0xc080], [R20.64], P4 ;  /* 0x0c08000014db7fae */ /* 0x0007e2000a101d60 */
[----:B------:R-:W-:Y:S01]  /*2ed0*/  IADD3.X R3, R21, c[0x0][0x23c], RZ, P0, !PT ;  /* 0x00008f0015037a10 */ /* 0x000fe200007fe4ff */
[----:B------:R-:W-:Y:S01]  /*2ee0*/  @!UP2 UISETP.GE.AND UP1, UPT, UR4, UR6, UPT ;  /* 0x000000060400a28c */ /* 0x000fe2000bf26270 */
[----:B------:R-:W-:Y:S01]  /*2ef0*/  IADD3 R24, P0, R2, c[0x0][0x238], RZ ;  /* 0x00008e0002187a10 */ /* 0x000fe20007f1e0ff */
[----:B------:R-:W-:Y:S01]  /*2f00*/  @!UP2 UMOV UR25, URZ ;  /* 0x0000003f0019ac82 */ /* 0x000fe20008000000 */
[----:B------:R-:W-:Y:S01]  /*2f10*/  SHF.R.U32.HI R0, RZ, 0x2, R0 ;  /* 0x00000002ff007819 */ /* 0x000fe20000011600 */
[----:B------:R-:W-:Y:S01]  /*2f20*/  @!UP2 USEL UR8, UR16, 0x2, !UP1 ;  /* 0x000000021008a887 */ /* 0x000fe2000c800000 */
[----:B------:R-:W-:Y:S01]  /*2f30*/  IADD3.X R25, R3, c[0x0][0x23c], RZ, P0, !PT ;  /* 0x00008f0003197a10 */ /* 0x000fe200007fe4ff */
[----:B------:R-:W-:Y:S01]  /*2f40*/  ULDC UR6, c[0x2][0x0] ;  /* 0x0080000000067ab9 */ /* 0x000fe20000000800 */
[----:B------:R4:W-:Y:S01]  /*2f50*/  LDGSTS.E.BYPASS.LTC128B.128 [R220+0xcc80], [R2.64], P3 ;  /* 0x0cc8000002dc7fae */ /* 0x0009e20009901d60 */
[----:B------:R-:W-:Y:S01]  /*2f60*/  UISETP.NE.AND UP0, UPT, UR8, 0x2, UPT ;  /* 0x000000020800788c */ /* 0x000fe2000bf05270 */
[----:B------:R-:W-:Y:S01]  /*2f70*/  ISETP.NE.U32.AND P5, PT, R0, RZ, PT ;  /* 0x000000ff0000720c */ /* 0x000fe20003fa5070 */
[----:B------:R-:W-:Y:S01]  /*2f80*/  UIMAD UR6, UR8, UR7, UR6 ;  /* 0x00000007080672a4 */ /* 0x000fe2000f8e0206 */
[----:B------:R2:W-:Y:S01]  /*2f90*/  LDGSTS.E.BYPASS.LTC128B.128 [R219+0xcc80], [R24.64], P2 ;  /* 0x0cc8000018db7fae */ /* 0x0005e20009101d60 */
[----:B------:R-:W-:Y:S01]  /*2fa0*/  LOP3.LUT R0, R240, 0x80, RZ, 0xc0, !PT ;  /* 0x00000080f0007812 */ /* 0x000fe200078ec0ff */
[----:B------:R-:W-:Y:S01]  /*2fb0*/  @!UP2 USEL UR30, UR4, URZ, !UP1 ;  /* 0x0000003f041ea287 */ /* 0x000fe2000c800000 */
[----:B------:R-:W-:-:S02]  /*2fc0*/  PLOP3.LUT P2, PT, PT, PT, UP0, 0x80, 0x0 ;  /* 0x000000000000781c */ /* 0x000fc40003f4f008 */
[----:B------:R-:W-:Y:S02]  /*2fd0*/  LOP3.LUT P4, RZ, R240, 0x10, RZ, 0xc0, !PT ;  /* 0x00000010f0ff7812 */ /* 0x000fe4000788c0ff */
[----:B-1----:R-:W-:Y:S02]  /*2fe0*/  IADD3 R22, P0, R24, c[0x0][0x238], RZ ;  /* 0x00008e0018167a10 */ /* 0x002fe40007f1e0ff */
[----:B------:R-:W-:Y:S02]  /*2ff0*/  SHF.R.U32.HI R0, RZ, 0x3, R0 ;  /* 0x00000003ff007819 */ /* 0x000fe40000011600 */
[----:B------:R-:W-:Y:S01]  /*3000*/  IADD3.X R23, R25, c[0x0][0x23c], RZ, P0, !PT ;  /* 0x00008f0019177a10 */ /* 0x000fe200007fe4ff */
[----:B------:R-:W-:Y:S01]  /*3010*/  ULDC.64 UR6, c[0x0][UR6+0x160] ;  /* 0x0000580006067abb */ /* 0x000fe20008000a00 */
[----:B------:R-:W-:Y:S02]  /*3020*/  ISETP.NE.U32.AND P3, PT, R0, RZ, PT ;  /* 0x000000ff0000720c */ /* 0x000fe40003f65070 */
[----:B---3--:R-:W-:-:S02]  /*3030*/  IADD3 R20, P0, R22, c[0x0][0x238], RZ ;  /* 0x00008e0016147a10 */ /* 0x008fc40007f1e0ff */
[----:B------:R-:W-:Y:S01]  /*3040*/  @!P2 IADD3 R218, R218, c[0x0][0x1f8], RZ ;  /* 0x00007e00dadaaa10 */ /* 0x000fe20007ffe0ff */
[----:B------:R2:W-:Y:S01]  /*3050*/  LDGSTS.E.BYPASS.LTC128B.128 [R220+0xd880], [R22.64], P4 ;  /* 0x0d88000016dc7fae */ /* 0x0005e2000a101d60 */
[----:B------:R-:W-:Y:S02]  /*3060*/  IADD3.X R21, R23, c[0x0][0x23c], RZ, P0, !PT ;  /* 0x00008f0017157a10 */ /* 0x000fe400007fe4ff */
[----:B------:R-:W-:Y:S02]  /*3070*/  IADD3 R26, P0, R20, c[0x0][0x238], RZ ;  /* 0x00008e00141a7a10 */ /* 0x000fe40007f1e0ff */
[----:B------:R-:W-:Y:S01]  /*3080*/  IADD3 R204, P6, R10, UR6, RZ ;  /* 0x000000060acc7c10 */ /* 0x000fe2000ffde0ff */
[----:B------:R2:W-:Y:S01]  /*3090*/  LDGSTS.E.BYPASS.LTC128B.128 [R219+0xd880], [R20.64], P1 ;  /* 0x0d88000014db7fae */ /* 0x0005e20008901d60 */
[----:B------:R-:W-:Y:S02]  /*30a0*/  IADD3.X R27, R21, c[0x0][0x23c], RZ, P0, !PT ;  /* 0x00008f00151b7a10 */ /* 0x000fe400007fe4ff */
[----:B----4-:R-:W-:-:S02]  /*30b0*/  IADD3 R2, P0, R26, c[0x0][0x238], RZ ;  /* 0x00008e001a027a10 */ /* 0x010fc40007f1e0ff */
[----:B------:R-:W-:Y:S01]  /*30c0*/  IADD3 R200, P1, R16, UR6, RZ ;  /* 0x0000000610c87c10 */ /* 0x000fe2000ff3e0ff */
[----:B------:R2:W-:Y:S01]  /*30d0*/  LDGSTS.E.BYPASS.LTC128B.128 [R220+0xe480], [R26.64], P5 ;  /* 0x0e4800001adc7fae */ /* 0x0005e2000a901d60 */
[----:B------:R-:W-:Y:S02]  /*30e0*/  IADD3.X R3, R27, c[0x0][0x23c], RZ, P0, !PT ;  /* 0x00008f001b037a10 */ /* 0x000fe400007fe4ff */
[----:B------:R-:W-:Y:S02]  /*30f0*/  IADD3 R202, P0, R14, UR6, RZ ;  /* 0x000000060eca7c10 */ /* 0x000fe4000ff1e0ff */
[----:B------:R-:W-:Y:S01]  /*3100*/  IADD3.X R201, R17, UR7, RZ, P1, !PT ;  /* 0x0000000711c97c10 */ /* 0x000fe20008ffe4ff */
[----:B------:R2:W-:Y:S01]  /*3110*/  LDGSTS.E.BYPASS.LTC128B.128 [R219+0xe480], [R2.64], P3 ;  /* 0x0e48000002db7fae */ /* 0x0005e20009901d60 */
[----:B------:R-:W-:Y:S02]  /*3120*/  IADD3.X R203, R15, UR7, RZ, P0, !PT ;  /* 0x000000070fcb7c10 */ /* 0x000fe400087fe4ff */
[----:B------:R-:W-:-:S02]  /*3130*/  ISETP.GE.U32.AND P0, PT, R218, c[0x0][0x16c], PT ;  /* 0x00005b00da007a0c */ /* 0x000fc40003f06070 */
[----:B------:R-:W-:Y:S02]  /*3140*/  IADD3 R206, P5, R6, UR6, RZ ;  /* 0x0000000606ce7c10 */ /* 0x000fe4000ffbe0ff */
[----:B------:R-:W-:Y:S02]  /*3150*/  IADD3 R208, P4, R18, UR6, RZ ;  /* 0x0000000612d07c10 */ /* 0x000fe4000ff9e0ff */
[----:B------:R-:W-:Y:S02]  /*3160*/  IADD3 R210, P3, R4, UR6, RZ ;  /* 0x0000000604d27c10 */ /* 0x000fe4000ff7e0ff */
[----:B------:R-:W-:Y:S02]  /*3170*/  IADD3 R212, P2, R8, UR6, RZ ;  /* 0x0000000608d47c10 */ /* 0x000fe4000ff5e0ff */
[----:B------:R-:W-:Y:S02]  /*3180*/  IADD3 R214, P1, R12, UR6, RZ ;  /* 0x000000060cd67c10 */ /* 0x000fe4000ff3e0ff */
[----:B------:R-:W-:-:S02]  /*3190*/  IADD3.X R205, R11, UR7, RZ, P6, !PT ;  /* 0x000000070bcd7c10 */ /* 0x000fc4000b7fe4ff */
[----:B------:R-:W-:Y:S02]  /*31a0*/  IADD3.X R207, R7, UR7, RZ, P5, !PT ;  /* 0x0000000707cf7c10 */ /* 0x000fe4000affe4ff */
[----:B------:R-:W-:Y:S02]  /*31b0*/  IADD3.X R209, R19, UR7, RZ, P4, !PT ;  /* 0x0000000713d17c10 */ /* 0x000fe4000a7fe4ff */
[----:B------:R-:W-:Y:S02]  /*31c0*/  IADD3.X R211, R5, UR7, RZ, P3, !PT ;  /* 0x0000000705d37c10 */ /* 0x000fe40009ffe4ff */
[----:B------:R-:W-:Y:S02]  /*31d0*/  IADD3.X R213, R9, UR7, RZ, P2, !PT ;  /* 0x0000000709d57c10 */ /* 0x000fe400097fe4ff */
        /* <DEDUP_REMOVED lines=9> */
[----:B------:R-:W-:-:S02]  /*3270*/  MOV R236, RZ ;  /* 0x000000ff00ec7202 */ /* 0x000fc40000000f00 */
[----:B------:R-:W-:Y:S02]  /*3280*/  MOV R221, RZ ;  /* 0x000000ff00dd7202 */ /* 0x000fe40000000f00 */
.L_x_7:
[----:B------:R-:W-:Y:S05]  /*3290*/  BSYNC B0 ;  /* 0x0000000000007941 */ /* 0x000fea0003800000 */
.L_x_6:
[----:B------:R-:W-:Y:S01]  /*32a0*/  ULDC UR4, c[0x0][0x22c] ;  /* 0x00008b0000047ab9 */ /* 0x000fe20000000800 */
[----:B------:R-:W0:Y:S01]  /*32b0*/  LDGDEPBAR ;  /* 0x00000000000079af */ /* 0x000e220000000000 */
[--C-:B--2---:R-:W-:Y:S01]  /*32c0*/  SHF.R.U32.HI R8, RZ, 0x4, R217.reuse ;  /* 0x00000004ff087819 */ /* 0x104fe200000116d9 */
[----:B------:R-:W-:Y:S01]  /*32d0*/  UISETP.NE.AND UP1, UPT, UR26, UR4, UPT ;  /* 0x000000041a00728c */ /* 0x000fe2000bf25270 */
[C---:B------:R-:W-:Y:S01]  /*32e0*/  LOP3.LUT R0, R217.reuse, 0x7, RZ, 0xc0, !PT ;  /* 0x00000007d9007812 */ /* 0x040fe200078ec0ff */
[----:B------:R-:W-:Y:S01]  /*32f0*/  UIMAD UR8, UR28, 0x600, URZ ;  /* 0x000006001c0878a4 */ /* 0x000fe2000f8e023f */
[----:B------:R-:W-:Y:S01]  /*3300*/  LOP3.LUT R8, R8, 0x1, RZ, 0xc0, !PT ;  /* 0x0000000108087812 */ /* 0x000fe200078ec0ff */
[----:B------:R-:W-:Y:S01]  /*3310*/  USHF.L.U32 UR9, UR29, 0x3, URZ ;  /* 0x000000031d097899 */ /* 0x000fe2000800063f */
[--C-:B------:R-:W-:Y:S01]  /*3320*/  SHF.R.U32.HI R4, RZ, 0x3, R217.reuse ;  /* 0x00000003ff047819 */ /* 0x100fe200000116d9 */
[----:B------:R-:W-:Y:S01]  /*3330*/  USHF.L.U32 UR4, UR16, UR30, URZ ;  /* 0x0000001e10047299 */ /* 0x000fe2000800063f */
[----:B------:R-:W-:Y:S01]  /*3340*/  PLOP3.LUT P0, PT, PT, PT, UP1, 0x80, 0x0 ;  /* 0x000000000000781c */ /* 0x000fe20003f0f018 */
[----:B------:R-:W-:Y:S01]  /*3350*/  IMAD.SHL.U32 R5, R8, 0x8, RZ ;  /* 0x0000000808057824 */ /* 0x000fe200078e00ff */
[----:B------:R-:W-:Y:S01]  /*3360*/  LOP3.LUT R237, R217, 0xf, RZ, 0xc0, !PT ;  /* 0x0000000fd9ed7812 */ /* 0x000fe200078ec0ff */
[----:B------:R-:W-:Y:S01]  /*3370*/  USHF.L.U32 UR6, UR16, UR25, URZ ;  /* 0x0000001910067299 */ /* 0x000fe2000800063f */
[----:B------:R-:W-:Y:S01]  /*3380*/  LOP3.LUT R4, R4, 0x1, RZ, 0xc0, !PT ;  /* 0x0000000104047812 */ /* 0x000fe200078ec0ff */
[----:B------:R-:W-:Y:S01]  /*3390*/  IMAD.U32 R6, RZ, RZ, UR27 ;  /* 0x0000001bff067e24 */ /* 0x000fe2000f8e00ff */
[----:B------:R-:W-:Y:S01]  /*33a0*/  LOP3.LUT R136, R5, 0xfffffff8, R0, 0xe2, !PT ;  /* 0xfffffff805887812 */ /* 0x000fe200078ee200 */
[----:B------:R-:W-:Y:S01]  /*33b0*/  IMAD R132, R237, 0x18, RZ ;  /* 0x00000018ed847824 */ /* 0x000fe200078e02ff */
[--C-:B------:R-:W-:Y:S01]  /*33c0*/  LOP3.LUT R4, R4, 0x3, R217.reuse, 0x78, !PT ;  /* 0x0000000304047812 */ /* 0x100fe200078e78d9 */
[----:B------:R-:W-:Y:S01]  /*33d0*/  UIMAD UR7, UR27, 0x600, UR9 ;  /* 0x000006001b0778a4 */ /* 0x000fe2000f8e0209 */
[--C-:B------:R-:W-:Y:S01]  /*33e0*/  LOP3.LUT R8, R8, 0x3, R217.reuse, 0x78, !PT ;  /* 0x0000000308087812 */ /* 0x100fe200078e78d9 */
[----:B------:R-:W-:Y:S01]  /*33f0*/  IMAD R136, R136, 0x18, RZ ;  /* 0x0000001888887824 */ /* 0x000fe200078e02ff */
[----:B------:R-:W-:Y:S01]  /*3400*/  LOP3.LUT R7, R132, 0x4, R217, 0xf8, !PT ;  /* 0x0000000484077812 */ /* 0x000fe200078ef8d9 */
[----:B------:R-:W-:Y:S01]  /*3410*/  @!UP1 UMOV UR5, 0xe8 ;  /* 0x000000e800059882 */ /* 0x000fe20000000000 */
[----:B------:R-:W-:Y:S01]  /*3420*/  @!P0 IADD3 R238, R238, c[0x0][0x230], RZ ;  /* 0x00008c00eeee8a10 */ /* 0x000fe20007ffe0ff */
[----:B------:R-:W-:-:S04]  /*3430*/  DEPBAR.LE SB0, 0x1 ;  /* 0x000080400000791a */ /* 0x000fc80000000000 */
[--C-:B------:R-:W-:Y:S01]  /*3440*/  LOP3.LUT R5, R136, 0x4, R217.reuse, 0xf8, !PT ;  /* 0x0000000488057812 */ /* 0x100fe200078ef8d9 */
[----:B------:R-:W-:Y:S01]  /*3450*/  @!UP1 UMOV UR26, URZ ;  /* 0x0000003f001a9c82 */ /* 0x000fe20008000000 */
[----:B------:R-:W-:Y:S01]  /*3460*/  ISETP.GE.U32.AND P0, PT, R238, R199, PT ;  /* 0x000000c7ee00720c */ /* 0x000fe20003f06070 */
[----:B------:R-:W-:Y:S01]  /*3470*/  CS2R R102, SRZ ;  /* 0x0000000000667805 */ /* 0x000fe2000001ff00 */
[----:B------:R-:W-:Y:S01]  /*3480*/  LOP3.LUT R5, R5, R4, RZ, 0xfc, !PT ;  /* 0x0000000405057212 */ /* 0x000fe200078efcff */
[----:B------:R-:W-:Y:S01]  /*3490*/  CS2R R100, SRZ ;  /* 0x0000000000647805 */ /* 0x000fe2000001ff00 */
[----:B------:R-:W-:Y:S01]  /*34a0*/  SEL R240, R240, RZ, !P0 ;  /* 0x000000fff0f07207 */ /* 0x000fe20004000000 */
[----:B------:R-:W-:Y:S01]  /*34b0*/  CS2R R98, SRZ ;  /* 0x0000000000627805 */ /* 0x000fe2000001ff00 */
[----:B------:R-:W-:Y:S01]  /*34c0*/  LOP3.LUT R7, R7, UR8, R8, 0xfe, !PT ;  /* 0x0000000807077c12 */ /* 0x000fe2000f8efe08 */
[----:B------:R-:W-:Y:S01]  /*34d0*/  ULEA UR8, UR29, UR8, 0x3 ;  /* 0x000000081d087291 */ /* 0x000fe2000f8e183f */
[----:B------:R-:W-:Y:S01]  /*34e0*/  LOP3.LUT R9, R8, 0x4, R217, 0xf8, !PT ;  /* 0x0000000408097812 */ /* 0x000fe200078ef8d9 */
[----:B------:R-:W-:Y:S01]  /*34f0*/  IMAD R6, R6, 0x600, R5 ;  /* 0x0000060006067824 */ /* 0x000fe200078e0205 */
[----:B------:R-:W-:Y:S01]  /*3500*/  LOP3.LUT P1, RZ, R221, UR4, RZ, 0xc0, !PT ;  /* 0x00000004ddff7c12 */ /* 0x000fe2000f82c0ff */
[----:B------:R-:W-:Y:S01]  /*3510*/  IMAD.SHL.U32 R8, R240, 0x10, RZ ;  /* 0x00000010f0087824 */ /* 0x000fe200078e00ff */
[----:B------:R-:W-:Y:S01]  /*3520*/  LOP3.LUT P5, RZ, R222, UR6, RZ, 0xc0, !PT ;  /* 0x00000006deff7c12 */ /* 0x000fe2000f8ac0ff */
[----:B------:R-:W-:Y:S01]  /*3530*/  IMAD.SHL.U32 R5, R240, 0x8, RZ ;  /* 0x00000008f0057824 */ /* 0x000fe200078e00ff */
[----:B------:R-:W-:Y:S01]  /*3540*/  LOP3.LUT P0, RZ, R223, UR4, RZ, 0xc0, !PT ;  /* 0x00000004dfff7c12 */ /* 0x000fe2000f80c0ff */
[----:B------:R-:W-:Y:S01]  /*3550*/  ULEA UR4, UR7, 0xc000, 0x4 ;  /* 0x0000c00007047891 */ /* 0x000fe2000f8e203f */
[----:B------:R-:W-:Y:S01]  /*3560*/  LOP3.LUT P4, RZ, R224, UR6, RZ, 0xc0, !PT ;  /* 0x00000006e0ff7c12 */ /* 0x000fe2000f88c0ff */
[----:B------:R-:W-:Y:S01]  /*3570*/  USHF.L.U32 UR8, UR8, 0x4, URZ ;  /* 0x0000000408087899 */ /* 0x000fe2000800063f */
[----:B------:R-:W-:Y:S01]  /*3580*/  LOP3.LUT R239, R4, 0x4, R217, 0xf8, !PT ;  /* 0x0000000404ef7812 */ /* 0x000fe200078ef8d9 */
[----:B------:R-:W-:Y:S01]  /*3590*/  ULDC.64 UR6, c[0x0][UR5+0x160] ;  /* 0x0000580005067abb */ /* 0x000fe20008000a00 */
[----:B------:R-:W-:Y:S01]  /*35a0*/  PLOP3.LUT P1, PT, P1, P5, PT, 0x2a, 0x0 ;  /* 0x000000000000781c */ /* 0x000fe20000f2a572 */
[----:B------:R-:W-:Y:S01]  /*35b0*/  ULDC UR5, c[0x0][0x1c4] ;  /* 0x0000710000057ab9 */ /* 0x000fe20000000800 */
[----:B------:R-:W-:Y:S01]  /*35c0*/  PLOP3.LUT P4, PT, P0, P4, PT, 0x2a, 0x0 ;  /* 0x000000000000781c */ /* 0x000fe20000788572 */
[----:B------:R-:W-:Y:S01]  /*35d0*/  UISETP.LE.AND UP0, UPT, UR16, UR5, UPT ;  /* 0x000000051000728c */ /* 0x000fe2000bf03270 */
[----:B------:R-:W-:Y:S01]  /*35e0*/  LOP3.LUT R132, R9, R132, RZ, 0xfc, !PT ;  /* 0x0000008409847212 */ /* 0x000fe200078efcff */
[----:B------:R-:W-:Y:S01]  /*35f0*/  CS2R R96, SRZ ;  /* 0x0000000000607805 */ /* 0x000fe2000001ff00 */
[----:B------:R-:W-:Y:S01]  /*3600*/  LOP3.LUT P3, RZ, R8, 0x10, RZ, 0xc0, !PT ;  /* 0x0000001008ff7812 */ /* 0x000fe2000786c0ff */
[----:B------:R-:W-:Y:S01]  /*3610*/  CS2R R38, SRZ ;  /* 0x0000000000267805 */ /* 0x000fe2000001ff00 */
[----:B------:R-:W-:Y:S01]  /*3620*/  IADD3 R7, R7, UR9, RZ ;  /* 0x0000000907077c10 */ /* 0x000fe2000fffe0ff */
[----:B------:R-:W-:Y:S01]  /*3630*/  CS2R R36, SRZ ;  /* 0x0000000000247805 */ /* 0x000fe2000001ff00 */
[----:B------:R-:W-:Y:S01]  /*3640*/  IADD3 R4, P0, R2, UR6, RZ ;  /* 0x0000000602047c10 */ /* 0x000fe2000ff1e0ff */
[----:B------:R-:W-:Y:S01]  /*3650*/  CS2R R34, SRZ ;  /* 0x0000000000227805 */ /* 0x000fe2000001ff00 */
[----:B------:R-:W-:Y:S01]  /*3660*/  LOP3.LUT R136, R239, R136, RZ, 0xfc, !PT ;  /* 0x00000088ef887212 */ /* 0x000fe200078efcff */
[----:B------:R-:W-:Y:S01]  /*3670*/  IMAD.SHL.U32 R7, R7, 0x10, RZ ;  /* 0x0000001007077824 */ /* 0x000fe200078e00ff */
[----:B------:R-:W-:Y:S01]  /*3680*/  BAR.SYNC.DEFER_BLOCKING 0x0 ;  /* 0x0000000000007b1d */ /* 0x000fe20000010000 */
[----:B------:R-:W-:Y:S01]  /*3690*/  IADD3 R6, R6, UR9, RZ ;  /* 0x0000000906067c10 */ /* 0x000fe2000fffe0ff */
[----:B------:R-:W-:Y:S01]  /*36a0*/  CS2R R32, SRZ ;  /* 0x0000000000207805 */ /* 0x000fe2000001ff00 */
[----:B------:R-:W-:Y:S01]  /*36b0*/  LOP3.LUT P2, RZ, R5, 0x10, RZ, 0xc0, !PT ;  /* 0x0000001005ff7812 */ /* 0x000fe2000784c0ff */
[----:B------:R-:W-:Y:S01]  /*36c0*/  CS2R R106, SRZ ;  /* 0x00000000006a7805 */ /* 0x000fe2000001ff00 */
[----:B------:R-:W-:Y:S01]  /*36d0*/  LEA R132, R132, UR8, 0x4 ;  /* 0x0000000884847c11 */ /* 0x000fe2000f8e20ff */
[----:B------:R-:W-:Y:S01]  /*36e0*/  IMAD.SHL.U32 R6, R6, 0x10, RZ ;  /* 0x0000001006067824 */ /* 0x000fe200078e00ff */
[----:B------:R-:W-:Y:S01]  /*36f0*/  IADD3.X R5, R3, UR7, RZ, P0, !PT ;  /* 0x0000000703057c10 */ /* 0x000fe200087fe4ff */
[----:B------:R-:W-:Y:S01]  /*3700*/  CS2R R104, SRZ ;  /* 0x0000000000687805 */ /* 0x000fe2000001ff00 */
[----:B------:R-:W-:Y:S01]  /*3710*/  LEA R136, R136, UR4, 0x4 ;  /* 0x0000000488887c11 */ /* 0x000fe2000f8e20ff */
[----:B------:R-:W-:Y:S01]  /*3720*/  CS2R R94, SRZ ;  /* 0x00000000005e7805 */ /* 0x000fe2000001ff00 */
[----:B------:R-:W-:Y:S01]  /*3730*/  IADD3 R2, P0, R4, c[0x0][0x238], RZ ;  /* 0x00008e0004027a10 */ /* 0x000fe20007f1e0ff */
[----:B------:R-:W-:Y:S01]  /*3740*/  CS2R R92, SRZ ;  /* 0x00000000005c7805 */ /* 0x000fe2000001ff00 */
[----:B------:R-:W-:Y:S01]  /*3750*/  CS2R R42, SRZ ;  /* 0x00000000002a7805 */ /* 0x000fe2000001ff00 */
[----:B------:R-:W-:Y:S01]  /*3760*/  CS2R R40, SRZ ;  /* 0x0000000000287805 */ /* 0x000fe2000001ff00 */
[----:B------:R-:W-:Y:S01]  /*3770*/  IADD3.X R3, R5, c[0x0][0x23c], RZ, P0, !PT ;  /* 0x00008f0005037a10 */ /* 0x000fe200007fe4ff */
[----:B------:R-:W-:Y:S01]  /*3780*/  CS2R R30, SRZ ;  /* 0x00000000001e7805 */ /* 0x000fe2000001ff00 */
[----:B------:R-:W-:Y:S01]  /*3790*/  PLOP3.LUT P0, PT, PT, PT, UP0, 0x80, 0x0 ;  /* 0x000000000000781c */ /* 0x000fe20003f0f008 */
[----:B------:R-:W-:Y:S01]  /*37a0*/  CS2R R28, SRZ ;  /* 0x00000000001c7805 */ /* 0x000fe2000001ff00 */
[----:B------:R-:W-:Y:S01]  /*37b0*/  CS2R R110, SRZ ;  /* 0x00000000006e7805 */ /* 0x000fe2000001ff00 */
[----:B------:R-:W-:Y:S01]  /*37c0*/  CS2R R108, SRZ ;  /* 0x00000000006c7805 */ /* 0x000fe2000001ff00 */
[----:B------:R-:W-:Y:S01]  /*37d0*/  CS2R R90, SRZ ;  /* 0x00000000005a7805 */ /* 0x000fe2000001ff00 */
[----:B------:R-:W-:Y:S01]  /*37e0*/  CS2R R88, SRZ ;  /* 0x0000000000587805 */ /* 0x000fe2000001ff00 */
[----:B------:R-:W-:Y:S01]  /*37f0*/  CS2R R46, SRZ ;  /* 0x00000000002e7805 */ /* 0x000fe2000001ff00 */
[----:B------:R-:W1:Y:S01]  /*3800*/  LDSM.16.M88.4 R132, [R132] ;  /* 0x000000008484783b */ /* 0x000e620000000200 */
[----:B------:R-:W-:Y:S01]  /*3810*/  CS2R R44, SRZ ;  /* 0x00000000002c7805 */ /* 0x000fe2000001ff00 */
[----:B------:R-:W-:Y:S01]  /*3820*/  CS2R R26, SRZ ;  /* 0x00000000001a7805 */ /* 0x000fe2000001ff00 */
[----:B------:R-:W-:Y:S01]  /*3830*/  CS2R R24, SRZ ;  /* 0x0000000000187805 */ /* 0x000fe2000001ff00 */
[----:B------:R-:W2:Y:S01]  /*3840*/  LDSM.16.M88.4 R152, [R7+0x1800] ;  /* 0x001800000798783b */ /* 0x000ea20000000200 */
[----:B------:R-:W-:Y:S01]  /*3850*/  CS2R R114, SRZ ;  /* 0x0000000000727805 */ /* 0x000fe2000001ff00 */
[----:B------:R-:W-:Y:S01]  /*3860*/  CS2R R112, SRZ ;  /* 0x0000000000707805 */ /* 0x000fe2000001ff00 */
[----:B------:R-:W-:Y:S01]  /*3870*/  CS2R R86, SRZ ;  /* 0x0000000000567805 */ /* 0x000fe2000001ff00 */
[----:B------:R-:W3:Y:S01]  /*3880*/  LDSM.16.M88.4 R156, [R7+0x3000] ;  /* 0x00300000079c783b */ /* 0x000ee20000000200 */
[----:B------:R-:W-:Y:S01]  /*3890*/  CS2R R84, SRZ ;  /* 0x0000000000547805 */ /* 0x000fe2000001ff00 */
[----:B------:R-:W-:Y:S01]  /*38a0*/  CS2R R50, SRZ ;  /* 0x0000000000327805 */ /* 0x000fe2000001ff00 */
[----:B------:R-:W-:Y:S01]  /*38b0*/  CS2R R48, SRZ ;  /* 0x0000000000307805 */ /* 0x000fe2000001ff00 */
[----:B------:R-:W4:Y:S01]  /*38c0*/  LDSM.16.M88.4 R160, [R7+0x4800] ;  /* 0x0048000007a0783b */ /* 0x000f220000000200 */
[----:B------:R-:W-:Y:S01]  /*38d0*/  CS2R R22, SRZ ;  /* 0x0000000000167805 */ /* 0x000fe2000001ff00 */
[----:B------:R-:W-:Y:S01]  /*38e0*/  CS2R R20, SRZ ;  /* 0x0000000000147805 */ /* 0x000fe2000001ff00 */
[----:B------:R-:W-:Y:S01]  /*38f0*/  CS2R R118, SRZ ;  /* 0x0000000000767805 */ /* 0x000fe2000001ff00 */
[----:B------:R-:W1:Y:S01]  /*3900*/  LDSM.16.M88.4 R136, [R136] ;  /* 0x000000008888783b */ /* 0x000e620000000200 */
[----:B------:R-:W-:Y:S01]  /*3910*/  CS2R R116, SRZ ;  /* 0x0000000000747805 */ /* 0x000fe2000001ff00 */
[----:B------:R-:W-:Y:S01]  /*3920*/  CS2R R82, SRZ ;  /* 0x0000000000527805 */ /* 0x000fe2000001ff00 */
[----:B------:R-:W-:Y:S01]  /*3930*/  CS2R R80, SRZ ;  /* 0x0000000000507805 */ /* 0x000fe2000001ff00 */
[----:B------:R-:W1:Y:S01]  /*3940*/  LDSM.16.M88.4 R140, [R6+0xd800] ;  /* 0x00d80000068c783b */ /* 0x000e620000000200 */
[----:B------:R-:W-:Y:S01]  /*3950*/  CS2R R54, SRZ ;  /* 0x0000000000367805 */ /* 0x000fe2000001ff00 */
[----:B------:R-:W-:Y:S01]  /*3960*/  CS2R R52, SRZ ;  /* 0x0000000000347805 */ /* 0x000fe2000001ff00 */
[----:B------:R-:W-:Y:S01]  /*3970*/  CS2R R18, SRZ ;  /* 0x0000000000127805 */ /* 0x000fe2000001ff00 */
[----:B------:R-:W1:Y:S01]  /*3980*/  LDSM.16.M88.4 R144, [R6+0xf000] ;  /* 0x00f000000690783b */ /* 0x000e620000000200 */
[----:B------:R-:W-:Y:S01]  /*3990*/  CS2R R16, SRZ ;  /* 0x0000000000107805 */ /* 0x000fe2000001ff00 */
[----:B------:R-:W-:Y:S01]  /*39a0*/  CS2R R122, SRZ ;  /* 0x00000000007a7805 */ /* 0x000fe2000001ff00 */
[----:B------:R-:W-:Y:S01]  /*39b0*/  CS2R R120, SRZ ;  /* 0x0000000000787805 */ /* 0x000fe2000001ff00 */
[----:B------:R5:W1:Y:S01]  /*39c0*/  LDSM.16.M88.4 R148, [R6+0x10800] ;  /* 0x010800000694783b */ /* 0x000a620000000200 */
[----:B------:R-:W-:Y:S01]  /*39d0*/  CS2R R78, SRZ ;  /* 0x00000000004e7805 */ /* 0x000fe2000001ff00 */
[----:B------:R-:W-:Y:S01]  /*39e0*/  CS2R R76, SRZ ;  /* 0x00000000004c7805 */ /* 0x000fe2000001ff00 */
[----:B------:R-:W-:Y:S01]  /*39f0*/  CS2R R58, SRZ ;  /* 0x00000000003a7805 */ /* 0x000fe2000001ff00 */
[----:B------:R-:W-:Y:S01]  /*3a00*/  @!PT LDS RZ, [RZ] ;  /* 0x00000000fffff984 */ /* 0x000fe20000000800 */
[----:B------:R-:W-:Y:S01]  /*3a10*/  @!PT LDS RZ, [RZ] ;  /* 0x00000000fffff984 */ /* 0x000fe20000000800 */
[----:B------:R-:W-:Y:S01]  /*3a20*/  @!PT LDS RZ, [RZ] ;  /* 0x00000000fffff984 */ /* 0x000fe20000000800 */
[----:B------:R1:W-:Y:S01]  /*3a30*/  LDGSTS.E.LTC128B.128 [R220+0x100], [R200.64], !P1 ;  /* 0x00100000c8dc7fae */ /* 0x0003e2000c921d60 */
[----:B------:R-:W-:Y:S01]  /*3a40*/  IADD3 R246, P1, R2, c[0x0][0x238], RZ ;  /* 0x00008e0002f67a10 */ /* 0x000fe20007f3e0ff */
[----:B------:R-:W-:Y:S01]  /*3a50*/  CS2R R56, SRZ ;  /* 0x0000000000387805 */ /* 0x000fe2000001ff00 */
[----:B------:R-:W-:Y:S01]  /*3a60*/  CS2R R14, SRZ ;  /* 0x00000000000e7805 */ /* 0x000fe2000001ff00 */
[----:B------:R1:W-:Y:S01]  /*3a70*/  LDGSTS.E.LTC128B.128 [R219+0x100], [R202.64], !P4 ;  /* 0x00100000cadb7fae */ /* 0x0003e2000e121d60 */
[----:B------:R-:W-:Y:S01]  /*3a80*/  CS2R R12, SRZ ;  /* 0x00000000000c7805 */ /* 0x000fe2000001ff00 */
[----:B------:R-:W-:Y:S01]  /*3a90*/  CS2R R126, SRZ ;  /* 0x00000000007e7805 */ /* 0x000fe2000001ff00 */
[----:B------:R-:W-:Y:S01]  /*3aa0*/  CS2R R124, SRZ ;  /* 0x00000000007c7805 */ /* 0x000fe2000001ff00 */
[----:B------:R2:W-:Y:S01]  /*3ab0*/  LDGSTS.E.BYPASS.LTC128B.128 [R220+0xc100], [R4.64], P3 ;  /* 0x0c10000004dc7fae */ /* 0x0005e20009901d60 */
[----:B------:R-:W-:Y:S01]  /*3ac0*/  CS2R R74, SRZ ;  /* 0x00000000004a7805 */ /* 0x000fe2000001ff00 */
[----:B------:R-:W-:Y:S01]  /*3ad0*/  CS2R R72, SRZ ;  /* 0x0000000000487805 */ /* 0x000fe2000001ff00 */
[----:B------:R-:W-:Y:S01]  /*3ae0*/  CS2R R62, SRZ ;  /* 0x00000000003e7805 */ /* 0x000fe2000001ff00 */
[----:B------:R1:W-:Y:S01]  /*3af0*/  LDGSTS.E.BYPASS.LTC128B.128 [R219+0xc100], [R2.64], P2 ;  /* 0x0c10000002db7fae */ /* 0x0003e20009101d60 */
[----:B------:R-:W-:Y:S01]  /*3b00*/  CS2R R60, SRZ ;  /* 0x00000000003c7805 */ /* 0x000fe2000001ff00 */
        /* <DEDUP_REMOVED lines=8> */
[----:B-----5:R-:W-:Y:S01]  /*3b90*/  CS2R R6, SRZ ;  /* 0x0000000000067805 */ /* 0x020fe2000001ff00 */
[----:B------:R-:W-:Y:S01]  /*3ba0*/  IADD3.X R247, R3, c[0x0][0x23c], RZ, P1, !PT ;  /* 0x00008f0003f77a10 */ /* 0x000fe20000ffe4ff */
[----:B--2---:R-:W-:Y:S01]  /*3bb0*/  CS2R R4, SRZ ;  /* 0x0000000000047805 */ /* 0x004fe2000001ff00 */
[----:B------:R-:W-:Y:S05]  /*3bc0*/  @!P0 BRA `(.L_x_8) ;  /* 0x000016c000008947 */ /* 0x000fea0003800000 */
[----:B---34-:R-:W-:Y:S01]  /*3bd0*/  LOP3.LUT R164, R217, 0x1f, RZ, 0xc0, !PT ;  /* 0x0000001fd9a47812 */ /* 0x018fe200078ec0ff */
[----:B------:R-:W-:Y:S01]  /*3be0*/  IMAD.MOV.U32 R103, RZ, RZ, RZ ;  /* 0x000000ffff677224 */ /* 0x000fe200078e00ff */
[----:B------:R-:W-:-:S02]  /*3bf0*/  ULDC UR24, c[0x0][0x1c4] ;  /* 0x0000710000187ab9 */ /* 0x000fc40000000800 */
[----:B------:R-:W-:Y:S01]  /*3c00*/  SHF.R.U32.HI R164, RZ, 0x4, R164 ;  /* 0x00000004ffa47819 */ /* 0x000fe200000116a4 */
[----:B------:R-:W-:Y:S02]  /*3c10*/  UMOV UR5, UR8 ;  /* 0x0000000800057c82 */ /* 0x000fe40008000000 */
[----:B------:R-:W-:Y:S01]  /*3c20*/  UMOV UR23, 0x2 ;  /* 0x0000000200177882 */ /* 0x000fe20000000000 */
[C-C-:B-1----:R-:W-:Y:S01]  /*3c30*/  LOP3.LUT R2, R164.reuse, 0x3, R217.reuse, 0x78, !PT ;  /* 0x00000003a4027812 */ /* 0x142fe200078e78d9 */
[----:B------:R-:W-:Y:S01]  /*3c40*/  IMAD.SHL.U32 R3, R164, 0x8, RZ ;  /* 0x00000008a4037824 */ /* 0x000fe200078e00ff */
[----:B------:R-:W-:Y:S02]  /*3c50*/  UMOV UR22, 0x100 ;  /* 0x0000010000167882 */ /* 0x000fe40000000000 */
[----:B------:R-:W-:Y:S01]  /*3c60*/  LOP3.LUT R2, R2, 0x4, R217, 0xf8, !PT ;  /* 0x0000000402027812 */ /* 0x000fe200078ef8d9 */
[----:B------:R-:W-:Y:S01]  /*3c70*/  UMOV UR21, 0x100 ;  /* 0x0000010000157882 */ /* 0x000fe20000000000 */
[----:B------:R-:W-:Y:S01]  /*3c80*/  LOP3.LUT R0, R3, 0xfffffff8, R0, 0xe2, !PT ;  /* 0xfffffff803007812 */ /* 0x000fe200078ee200 */
[----:B------:R-:W-:-:S02]  /*3c90*/  UMOV UR20, URZ ;  /* 0x0000003f00147c82 */ /* 0x000fc40008000000 */
[----:B------:R-:W-:Y:S01]  /*3ca0*/  IMAD R237, R237, 0x18, R2 ;  /* 0x00000018eded7824 */ /* 0x000fe200078e0202 */
[----:B------:R-:W-:Y:S01]  /*3cb0*/  ULDC UR9, c[0x0][0x180] ;  /* 0x0000600000097ab9 */ /* 0x000fe20000000800 */
[----:B------:R-:W-:Y:S01]  /*3cc0*/  IMAD R239, R0, 0x18, R239 ;  /* 0x0000001800ef7824 */ /* 0x000fe200078e02ef */
[----:B------:R-:W-:Y:S01]  /*3cd0*/  ULDC UR8, c[0x0][0x17c] ;  /* 0x00005f0000087ab9 */ /* 0x000fe20000000800 */
[----:B------:R-:W-:Y:S01]  /*3ce0*/  IMAD.SHL.U32 R2, R237, 0x10, RZ ;  /* 0x00000010ed027824 */ /* 0x000fe200078e00ff */
[----:B------:R-:W-:Y:S01]  /*3cf0*/  UMOV UR10, 0x8 ;  /* 0x00000008000a7882 */ /* 0x000fe20000000000 */
[----:B------:R-:W-:Y:S01]  /*3d00*/  IMAD.SHL.U32 R0, R239, 0x10, RZ ;  /* 0x00000010ef007824 */ /* 0x000fe200078e00ff */
[----:B------:R-:W-:Y:S02]  /*3d10*/  ULDC UR7, c[0x2][0x0] ;  /* 0x0080000000077ab9 */ /* 0x000fe40000000800 */
[C---:B------:R-:W-:Y:S01]  /*3d20*/  LOP3.LUT R198, R2.reuse, 0x20, RZ, 0x3c, !PT ;  /* 0x0000002002c67812 */ /* 0x040fe200078e3cff */
[----:B------:R-:W-:Y:S01]  /*3d30*/  UIADD3 UR24, UR24, -0x2, URZ ;  /* 0xfffffffe18187890 */ /* 0x000fe2000fffe03f */
[----:B------:R-:W-:Y:S01]  /*3d40*/  LOP3.LUT R196, R2, 0x40, RZ, 0x3c, !PT ;  /* 0x0000004002c47812 */ /* 0x000fe200078e3cff */
[----:B------:R-:W-:Y:S01]  /*3d50*/  ULDC UR6, c[0x0][0x22c] ;  /* 0x00008b0000067ab9 */ /* 0x000fe20000000800 */
[----:B------:R-:W-:-:S02]  /*3d60*/  LOP3.LUT R197, R0, 0x20, RZ, 0x3c, !PT ;  /* 0x0000002000c57812 */ /* 0x000fc400078e3cff */
[----:B------:R-:W-:Y:S02]  /*3d70*/  LOP3.LUT R3, R0, 0x40, RZ, 0x3c, !PT ;  /* 0x0000004000037812 */ /* 0x000fe400078e3cff */
[----:B------:R-:W-:Y:S02]  /*3d80*/  LOP3.LUT R2, R2, 0x60, RZ, 0x3c, !PT ;  /* 0x0000006002027812 */ /* 0x000fe400078e3cff */
[----:B------:R-:W-:Y:S02]  /*3d90*/  LOP3.LUT R0, R0, 0x60, RZ, 0x3c, !PT ;  /* 0x0000006000007812 */ /* 0x000fe400078e3cff */
.L_x_9:
[C---:B-1----:R-:W-:Y:S01]  /*3da0*/  HMMA.16816.F32 R4, R132.reuse, R136, R4 ;  /* 0x000000888404723c */ /* 0x042fe20000001804 */
[----:B------:R-:W-:Y:S01]  /*3db0*/  LDSM.16.M88.4 R164, [R198+UR5] ;  /* 0x00000005c6a4783b */ /* 0x000fe20008000200 */
[----:B------:R-:W-:Y:S02]  /*3dc0*/  USHF.L.U32 UR11, UR16, UR30, URZ ;  /* 0x0000001e100b7299 */ /* 0x000fe4000800063f */
[----:B------:R-:W-:Y:S01]  /*3dd0*/  UISETP.NE.AND UP1, UPT, UR20, 0x2, UPT ;  /* 0x000000021400788c */ /* 0x000fe2000bf25270 */
[----:B---3--:R-:W-:Y:S01]  /*3de0*/  IADD3 R245, R220, UR21, RZ ;  /* 0x00000015dcf57c10 */ /* 0x008fe2000fffe0ff */
[C---:B------:R-:W-:Y:S01]  /*3df0*/  IMAD.SHL.U32 R241, R240.reuse, 0x4, RZ ;  /* 0x00000004f0f17824 */ /* 0x040fe200078e00ff */
[----:B------:R-:W-:Y:S01]  /*3e00*/  IADD3 R243, R219, UR21, RZ ;  /* 0x00000015dbf37c10 */ /* 0x000fe2000fffe0ff */
[C---:B------:R-:W-:Y:S01]  /*3e10*/  HMMA.16816.F32 R8, R132.reuse, R138, R8 ;  /* 0x0000008a8408723c */ /* 0x040fe20000001808 */
[----:B------:R-:W1:Y:S01]  /*3e20*/  LDSM.16.M88.4 R168, [R197+UR4] ;  /* 0x00000004c5a8783b */ /* 0x000e620008000200 */
[----:B------:R-:W-:Y:S01]  /*3e30*/  USHF.L.U32 UR17, UR16, UR25, URZ ;  /* 0x0000001910117299 */ /* 0x000fe2000800063f */
[----:B------:R-:W-:Y:S01]  /*3e40*/  LOP3.LUT P3, RZ, R241, 0x10, RZ, 0xc0, !PT ;  /* 0x00000010f1ff7812 */ /* 0x000fe2000786c0ff */
[----:B------:R-:W-:Y:S01]  /*3e50*/  IMAD.SHL.U32 R241, R240, 0x2, RZ ;  /* 0x00000002f0f17824 */ /* 0x000fe200078e00ff */
[----:B------:R-:W-:Y:S01]  /*3e60*/  IADD3 R242, R220, UR22, RZ ;  /* 0x00000016dcf27c10 */ /* 0x000fe2000fffe0ff */
[----:B------:R-:W-:Y:S01]  /*3e70*/  UMOV UR15, UR5 ;  /* 0x00000005000f7c82 */ /* 0x000fe20008000000 */
[----:B------:R-:W-:Y:S01]  /*3e80*/  LOP3.LUT P1, RZ, R225, UR11, RZ, 0xc0, !PT ;  /* 0x0000000be1ff7c12 */ /* 0x000fe2000f82c0ff */
[C---:B------:R-:W-:Y:S01]  /*3e90*/  HMMA.16816.F32 R12, R132.reuse, R140, R12 ;  /* 0x0000008c840c723c */ /* 0x040fe2000000180c */
[----:B------:R-:W1:Y:S01]  /*3ea0*/  LDSM.16.M88.4 R172, [R197+UR4+0x1800] ;  /* 0x00180004c5ac783b */ /* 0x000e620008000200 */
[----:B------:R-:W-:Y:S01]  /*3eb0*/  UISETP.NE.AND UP2, UPT, UR23, 0x2, UPT ;  /* 0x000000021700788c */ /* 0x000fe2000bf45270 */
[----:B------:R-:W-:Y:S01]  /*3ec0*/  LOP3.LUT P2, RZ, R241, 0x10, RZ, 0xc0, !PT ;  /* 0x00000010f1ff7812 */ /* 0x000fe2000784c0ff */
[----:B------:R-:W-:Y:S01]  /*3ed0*/  UMOV UR14, UR4 ;  /* 0x00000004000e7c82 */ /* 0x000fe20008000000 */
[----:B------:R-:W-:Y:S01]  /*3ee0*/  IADD3 R241, R219, UR22, RZ ;  /* 0x00000016dbf17c10 */ /* 0x000fe2000fffe0ff */
[----:B------:R-:W-:Y:S01]  /*3ef0*/  UMOV UR12, UR21 ;  /* 0x00000015000c7c82 */ /* 0x000fe20008000000 */
[----:B------:R-:W-:Y:S01]  /*3f00*/  LOP3.LUT P5, RZ, R226, UR17, RZ, 0xc0, !PT ;  /* 0x00000011e2ff7c12 */ /* 0x000fe2000f8ac0ff */
[C---:B------:R-:W-:Y:S01]  /*3f10*/  HMMA.16816.F32 R16, R132.reuse, R142, R16 ;  /* 0x0000008e8410723c */ /* 0x040fe20000001810 */
[----:B------:R-:W1:Y:S01]  /*3f20*/  LDSM.16.M88.4 R176, [R197+UR4+0x3000] ;  /* 0x00300004c5b0783b */ /* 0x000e620008000200 */
[----:B------:R-:W-:Y:S01]  /*3f30*/  UMOV UR13, UR22 ;  /* 0x00000016000d7c82 */ /* 0x000fe20008000000 */
[----:B------:R-:W-:Y:S01]  /*3f40*/  PLOP3.LUT P1, PT, P1, P5, PT, 0x2a, 0x0 ;  /* 0x000000000000781c */ /* 0x000fe20000f2a572 */
[----:B------:R-:W-:Y:S01]  /*3f50*/  UIADD3 UR25, UR25, 0x1, URZ ;  /* 0x0000000119197890 */ /* 0x000fe2000fffe03f */
[----:B------:R-:W-:Y:S01]  /*3f60*/  LOP3.LUT P0, RZ, R227, UR11, RZ, 0xc0, !PT ;  /* 0x0000000be3ff7c12 */ /* 0x000fe2000f80c0ff */
[----:B------:R-:W-:Y:S01]  /*3f70*/  @UP2 UIADD3 UR21, UR21, 0x80, URZ ;  /* 0x0000008015152890 */ /* 0x000fe2000fffe03f */
[----:B------:R-:W-:Y:S01]  /*3f80*/  LOP3.LUT P4, RZ, R228, UR17, RZ, 0xc0, !PT ;  /* 0x00000011e4ff7c12 */ /* 0x000fe2000f88c0ff */
[C---:B------:R-:W-:Y:S01]  /*3f90*/  HMMA.16816.F32 R20, R132.reuse, R144, R20 ;  /* 0x000000908414723c */ /* 0x040fe20000001814 */
[----:B------:R-:W1:Y:S01]  /*3fa0*/  LDSM.16.M88.4 R180, [R197+UR4+0x4800] ;  /* 0x00480004c5b4783b */ /* 0x000e620008000200 */
[----:B------:R-:W-:Y:S01]  /*3fb0*/  @UP2 UIADD3 UR22, UR22, 0x80, URZ ;  /* 0x0000008016162890 */ /* 0x000fe2000fffe03f */
[----:B------:R-:W-:Y:S01]  /*3fc0*/  PLOP3.LUT P4, PT, P0, P4, PT, 0x2a, 0x0 ;  /* 0x000000000000781c */ /* 0x000fe20000788572 */
[----:B------:R-:W-:Y:S01]  /*3fd0*/  @!UP2 UIADD3 UR21, UR12, -0x100, URZ ;  /* 0xffffff000c15a890 */ /* 0x000fe2000fffe03f */
[----:B------:R-:W-:Y:S01]  /*3fe0*/  IADD3 R248, P0, R246, c[0x0][0x238], RZ ;  /* 0x00008e00f6f87a10 */ /* 0x000fe20007f1e0ff */
[----:B------:R-:W-:Y:S01]  /*3ff0*/  @!UP2 UIADD3 UR22, UR13, -0x100, URZ ;  /* 0xffffff000d16a890 */ /* 0x000fe2000fffe03f */
[----:B------:R-:W-:Y:S01]  /*4000*/  LOP3.LUT R244, R240, 0x20, RZ, 0xc0, !PT ;  /* 0x00000020f0f47812 */ /* 0x000fe200078ec0ff */
[C---:B------:R-:W-:Y:S01]  /*4010*/  HMMA.16816.F32 R24, R132.reuse, R146, R24 ;  /* 0x000000928418723c */ /* 0x040fe20000001818 */
[----:B------:R-:W1:Y:S01]  /*4020*/  LDSM.16.M88.4 R184, [R198+UR5+0x1800] ;  /* 0x00180005c6b8783b */ /* 0x000e620008000200 */
[----:B------:R-:W-:Y:S02]  /*4030*/  UISETP.NE.AND UP4, UPT, UR25, UR9, UPT ;  /* 0x000000091900728c */ /* 0x000fe4000bf85270 */
[----:B------:R-:W-:Y:S01]  /*4040*/  IADD3.X R249, R247, c[0x0][0x23c], RZ, P0, !PT ;  /* 0x00008f00f7f97a10 */ /* 0x000fe200007fe4ff */
[----:B------:R-:W-:Y:S01]  /*4050*/  @UP2 UIADD3 UR23, UR23, 0x1, URZ ;  /* 0x0000000117172890 */ /* 0x000fe2000fffe03f */
[----:B------:R-:W-:Y:S01]  /*4060*/  LOP3.LUT P0, RZ, R231, UR11, RZ, 0xc0, !PT ;  /* 0x0000000be7ff7c12 */ /* 0x000fe2000f80c0ff */
[----:B------:R-:W-:Y:S01]  /*4070*/  UMOV UR19, URZ ;  /* 0x0000003f00137c82 */ /* 0x000fe20008000000 */
[C---:B------:R-:W-:Y:S01]  /*4080*/  HMMA.16816.F32 R28, R132.reuse, R148, R28 ;  /* 0x00000094841c723c */ /* 0x040fe2000000181c */
[----:B------:R-:W2:Y:S01]  /*4090*/  LDSM.16.M88.4 R188, [R198+UR5+0x3000] ;  /* 0x00300005c6bc783b */ /* 0x000ea20008000200 */
[----:B------:R-:W-:Y:S02]  /*40a0*/  UIADD3 UR26, UR26, 0x1, URZ ;  /* 0x000000011a1a7890 */ /* 0x000fe4000fffe03f */
[----:B------:R-:W-:Y:S01]  /*40b0*/  SHF.R.U32.HI R244, RZ, 0x1, R244 ;  /* 0x00000001fff47819 */ /* 0x000fe200000116f4 */
[----:B------:R-:W-:Y:S02]  /*40c0*/  @!UP4 UMOV UR25, URZ ;  /* 0x0000003f0019cc82 */ /* 0x000fe40008000000 */
[----:B------:R-:W-:Y:S01]  /*40d0*/  UISETP.NE.AND UP3, UPT, UR26, UR6, UPT ;  /* 0x000000061a00728c */ /* 0x000fe2000bf65270 */
[-C--:B------:R-:W-:Y:S01]  /*40e0*/  HMMA.16816.F32 R32, R132, R150.reuse, R32 ;  /* 0x000000968420723c */ /* 0x080fe20000001820 */
[----:B------:R-:W2:Y:S01]  /*40f0*/  LDSM.16.M88.4 R192, [R198+UR5+0x4800] ;  /* 0x00480005c6c0783b */ /* 0x000ea20008000200 */
[----:B------:R-:W-:Y:S02]  /*4100*/  @!UP2 UMOV UR23, URZ ;  /* 0x0000003f0017ac82 */ /* 0x000fe40008000000 */
[----:B------:R-:W-:Y:S02]  /*4110*/  UIADD3 UR18, UR24, -0x1, URZ ;  /* 0xffffffff18127890 */ /* 0x000fe4000fffe03f */
[----:B------:R-:W-:Y:S02]  /*4120*/  @UP1 UIADD3 UR20, UR20, 0x1, URZ ;  /* 0x0000000114141890 */ /* 0x000fe4000fffe03f */
[C---:B------:R-:W-:Y:S01]  /*4130*/  HMMA.16816.F32 R36, R152.reuse, R150, R36 ;  /* 0x000000969824723c */ /* 0x040fe20000001824 */
[----:B------:R-:W-:Y:S01]  /*4140*/  @!PT LDS RZ, [RZ] ;  /* 0x00000000fffff984 */ /* 0x000fe20000000800 */
[----:B------:R-:W-:Y:S01]  /*4150*/  @!PT LDS RZ, [RZ] ;  /* 0x00000000fffff984 */ /* 0x000fe20000000800 */
[----:B------:R-:W-:Y:S01]  /*4160*/  @!PT LDS RZ, [RZ] ;  /* 0x00000000fffff984 */ /* 0x000fe20000000800 */
[----:B------:R3:W-:Y:S01]  /*4170*/  LDGSTS.E.LTC128B.128 [R245+0xc00], [R214.64], !P1 ;  /* 0x00c00000d6f57fae */ /* 0x0007e2000c921d60 */
[----:B------:R-:W-:Y:S02]  /*4180*/  @!UP3 UMOV UR26, URZ ;  /* 0x0000003f001abc82 */ /* 0x000fe40008000000 */
[----:B------:R-:W-:Y:S01]  /*4190*/  LOP3.LUT P1, RZ, R229, UR11, RZ, 0xc0, !PT ;  /* 0x0000000be5ff7c12 */ /* 0x000fe2000f82c0ff */
[----:B------:R-:W-:Y:S03]  /*41a0*/  @!UP1 UMOV UR20, URZ ;  /* 0x0000003f00149c82 */ /* 0x000fe60008000000 */
[C---:B------:R-:W-:Y:S01]  /*41b0*/  HMMA.16816.F32 R40, R152.reuse, R148, R40 ;  /* 0x000000949828723c */ /* 0x040fe20000001828 */
[----:B------:R4:W-:Y:S07]  /*41c0*/  LDGSTS.E.LTC128B.128 [R243+0xc00], [R204.64], !P4 ;  /* 0x00c00000ccf37fae */ /* 0x0009ee000e121d60 */
[C---:B------:R-:W-:Y:S01]  /*41d0*/  HMMA.16816.F32 R44, R152.reuse, R146, R44 ;  /* 0x00000092982c723c */ /* 0x040fe2000000182c */
[----:B------:R5:W-:Y:S02]  /*41e0*/  LDGSTS.E.BYPASS.LTC128B.128 [R242+0xcc00], [R246.64], P3 ;  /* 0x0cc00000f6f27fae */ /* 0x000be40009901d60 */
[----:B------:R-:W-:Y:S04]  /*41f0*/  LOP3.LUT P3, RZ, R230, UR17, RZ, 0xc0, !PT ;  /* 0x00000011e6ff7c12 */ /* 0x000fe8000f86c0ff */
[----:B------:R-:W-:Y:S01]  /*4200*/  PLOP3.LUT P1, PT, P1, P3, PT, 0x2a, 0x0 ;  /* 0x000000000000781c */ /* 0x000fe20000f26572 */
[C---:B------:R-:W-:Y:S01]  /*4210*/  HMMA.16816.F32 R48, R152.reuse, R144, R48 ;  /* 0x000000909830723c */ /* 0x040fe20000001830 */
[----:B------:R1:W-:Y:S02]  /*4220*/  LDGSTS.E.BYPASS.LTC128B.128 [R241+0xcc00], [R248.64], P2 ;  /* 0x0cc00000f8f17fae */ /* 0x0003e40009101d60 */
[----:B------:R-:W-:Y:S04]  /*4230*/  LOP3.LUT P2, RZ, R232, UR17, RZ, 0xc0, !PT ;  /* 0x00000011e8ff7c12 */ /* 0x000fe8000f84c0ff */
[----:B------:R-:W-:Y:S01]  /*4240*/  PLOP3.LUT P3, PT, P0, P2, PT, 0x2a, 0x0 ;  /* 0x000000000000781c */ /* 0x000fe20000764572 */
[C---:B------:R-:W-:Y:S01]  /*4250*/  HMMA.16816.F32 R52, R152.reuse, R142, R52 ;  /* 0x0000008e9834723c */ /* 0x040fe20000001834 */
[----:B------:R-:W-:Y:S02]  /*4260*/  LDSM.16.M88.4 R132, [R196+UR5] ;  /* 0x00000005c484783b */ /* 0x000fe40008000200 */
[----:B------:R-:W-:Y:S05]  /*4270*/  LOP3.LUT P2, RZ, R240, 0x10, RZ, 0xc0, !PT ;  /* 0x00000010f0ff7812 */ /* 0x000fea000784c0ff */
[C---:B------:R-:W-:Y:S08]  /*4280*/  HMMA.16816.F32 R56, R152.reuse, R140, R56 ;  /* 0x0000008c9838723c */ /* 0x040ff00000001838 */
[C---:B------:R-:W-:Y:S04]  /*4290*/  HMMA.16816.F32 R60, R152.reuse, R138, R60 ;  /* 0x0000008a983c723c */ /* 0x040fe8000000183c */
[----:B-1----:R-:W-:Y:S04]  /*42a0*/  IADD3 R248, P0, R248, c[0x0][0x238], RZ ;  /* 0x00008e00f8f87a10 */ /* 0x002fe80007f1e0ff */
[-C--:B------:R-:W-:Y:S01]  /*42b0*/  HMMA.16816.F32 R64, R152, R136.reuse, R64 ;  /* 0x000000889840723c */ /* 0x080fe20000001840 */
[----:B------:R-:W-:Y:S03]  /*42c0*/  LDSM.16.M88.4 R152, [R196+UR5+0x1800] ;  /* 0x00180005c498783b */ /* 0x000fe60008000200 */
[----:B------:R-:W-:Y:S02]  /*42d0*/  IADD3.X R249, R249, c[0x0][0x23c], RZ, P0, !PT ;  /* 0x00008f00f9f97a10 */ /* 0x000fe400007fe4ff */
[----:B-----5:R-:W-:Y:S02]  /*42e0*/  IADD3 R246, P0, R248, c[0x0][0x238], RZ ;  /* 0x00008e00f8f67a10 */ /* 0x020fe40007f1e0ff */
[C---:B------:R-:W-:Y:S04]  /*42f0*/  HMMA.16816.F32 R68, R156.reuse, R136, R68 ;  /* 0x000000889c44723c */ /* 0x040fe80000001844 */
[----:B------:R-:W-:Y:S02]  /*4300*/  IADD3.X R247, R249, c[0x0][0x23c], RZ, P0, !PT ;  /* 0x00008f00f9f77a10 */ /* 0x000fe400007fe4ff */
[----:B------:R-:W-:Y:S02]  /*4310*/  LOP3.LUT P0, RZ, R234, UR17, RZ, 0xc0, !PT ;  /* 0x00000011eaff7c12 */ /* 0x000fe4000f80c0ff */
[C---:B------:R-:W-:Y:S08]  /*4320*/  HMMA.16816.F32 R72, R156.reuse, R138, R72 ;  /* 0x0000008a9c48723c */ /* 0x040ff00000001848 */
[C---:B------:R-:W-:Y:S08]  /*4330*/  HMMA.16816.F32 R76, R156.reuse, R140, R76 ;  /* 0x0000008c9c4c723c */ /* 0x040ff0000000184c */
[C---:B------:R-:W-:Y:S08]  /*4340*/  HMMA.16816.F32 R80, R156.reuse, R142, R80 ;  /* 0x0000008e9c50723c */ /* 0x040ff00000001850 */
[C---:B------:R-:W-:Y:S08]  /*4350*/  HMMA.16816.F32 R84, R156.reuse, R144, R84 ;  /* 0x000000909c54723c */ /* 0x040ff00000001854 */
[C---:B------:R-:W-:Y:S08]  /*4360*/  HMMA.16816.F32 R88, R156.reuse, R146, R88 ;  /* 0x000000929c58723c */ /* 0x040ff00000001858 */
[C---:B------:R-:W-:Y:S08]  /*4370*/  HMMA.16816.F32 R92, R156.reuse, R148, R92 ;  /* 0x000000949c5c723c */ /* 0x040ff0000000185c */
[-C--:B------:R-:W-:Y:S01]  /*4380*/  HMMA.16816.F32 R96, R156, R150.reuse, R96 ;  /* 0x000000969c60723c */ /* 0x080fe20000001860 */
[----:B------:R-:W-:Y:S07]  /*4390*/  LDSM.16.M88.4 R156, [R196+UR5+0x3000] ;  /* 0x00300005c49c783b */ /* 0x000fee0008000200 */
[C---:B------:R-:W-:Y:S08]  /*43a0*/  HMMA.16816.F32 R100, R160.reuse, R150, R100 ;  /* 0x00000096a064723c */ /* 0x040ff00000001864 */
[C---:B------:R-:W-:Y:S01]  /*43b0*/  HMMA.16816.F32 R104, R160.reuse, R148, R104 ;  /* 0x00000094a068723c */ /* 0x040fe20000001868 */
        /* <DEDUP_REMOVED lines=8> */
[----:B------:R-:W-:Y:S01]  /*4440*/  HMMA.16816.F32 R128, R160, R136, R128 ;  /* 0x00000088a080723c */ /* 0x000fe20000001880 */
[----:B---3--:R-:W3:-:S07]  /*4450*/  LDSM.16.M88.4 R136, [R3+UR4] ;  /* 0x000000040388783b */ /* 0x008ece0008000200 */
[C---:B------:R-:W-:Y:S01]  /*4460*/  HMMA.16816.F32 R4, R164.reuse, R168, R4 ;  /* 0x000000a8a404723c */ /* 0x040fe20000001804 */
[----:B----4-:R-:W4:Y:S07]  /*4470*/  LDSM.16.M88.4 R160, [R196+UR5+0x4800] ;  /* 0x00480005c4a0783b */ /* 0x010f2e0008000200 */
[C---:B------:R-:W-:Y:S01]  /*4480*/  HMMA.16816.F32 R8, R164.reuse, R170, R8 ;  /* 0x000000aaa408723c */ /* 0x040fe20000001808 */
[----:B------:R-:W-:Y:S01]  /*4490*/  @!PT LDS RZ, [RZ] ;  /* 0x00000000fffff984 */ /* 0x000fe20000000800 */
[----:B------:R-:W-:Y:S01]  /*44a0*/  @!PT LDS RZ, [RZ] ;  /* 0x00000000fffff984 */ /* 0x000fe20000000800 */
[----:B------:R-:W-:Y:S01]  /*44b0*/  @!PT LDS RZ, [RZ] ;  /* 0x00000000fffff984 */ /* 0x000fe20000000800 */
[----:B------:R1:W-:Y:S02]  /*44c0*/  LDGSTS.E.LTC128B.128 [R245+0x1800], [R212.64], !P1 ;  /* 0x01800000d4f57fae */ /* 0x0003e4000c921d60 */
[----:B------:R-:W-:Y:S02]  /*44d0*/  ISETP.NE.U32.AND P1, PT, R244, RZ, PT ;  /* 0x000000fff400720c */ /* 0x000fe40003f25070 */
[----:B------:R-:W-:Y:S03]  /*44e0*/  LOP3.LUT R244, R240, 0x80, RZ, 0xc0, !PT ;  /* 0x00000080f0f47812 */ /* 0x000fe600078ec0ff */
[C---:B------:R-:W-:Y:S01]  /*44f0*/  HMMA.16816.F32 R12, R164.reuse, R172, R12 ;  /* 0x000000aca40c723c */ /* 0x040fe2000000180c */
[----:B------:R5:W-:Y:S02]  /*4500*/  LDGSTS.E.LTC128B.128 [R243+0x1800], [R206.64], !P3 ;  /* 0x01800000cef37fae */ /* 0x000be4000d921d60 */
[----:B------:R-:W-:Y:S02]  /*4510*/  LOP3.LUT P3, RZ, R235, UR11, RZ, 0xc0, !PT ;  /* 0x0000000bebff7c12 */ /* 0x000fe4000f86c0ff */
[----:B------:R-:W-:Y:S03]  /*4520*/  SHF.R.U32.HI R244, RZ, 0x3, R244 ;  /* 0x00000003fff47819 */ /* 0x000fe600000116f4 */
[C---:B------:R-:W-:Y:S01]  /*4530*/  HMMA.16816.F32 R16, R164.reuse, R174, R16 ;  /* 0x000000aea410723c */ /* 0x040fe20000001810 */
[----:B------:R1:W-:Y:S07]  /*4540*/  LDGSTS.E.BYPASS.LTC128B.128 [R242+0xd800], [R248.64], P2 ;  /* 0x0d800000f8f27fae */ /* 0x0003ee0009101d60 */
[C---:B------:R-:W-:Y:S01]  /*4550*/  HMMA.16816.F32 R20, R164.reuse, R176, R20 ;  /* 0x000000b0a414723c */ /* 0x040fe20000001814 */
[----:B------:R2:W-:Y:S02]  /*4560*/  LDGSTS.E.BYPASS.LTC128B.128 [R241+0xd800], [R246.64], P1 ;  /* 0x0d800000f6f17fae */ /* 0x0005e40008901d60 */
[----:B------:R-:W-:Y:S01]  /*4570*/  LOP3.LUT P1, RZ, R233, UR11, RZ, 0xc0, !PT ;  /* 0x0000000be9ff7c12 */ /* 0x000fe2000f82c0ff */
[----:B------:R-:W-:Y:S03]  /*4580*/  @!UP4 UIADD3 UR11, UR30, 0x1, URZ ;  /* 0x000000011e0bc890 */ /* 0x000fe6000fffe03f */
[----:B------:R-:W-:Y:S01]  /*4590*/  PLOP3.LUT P1, PT, P1, P0, PT, 0x2a, 0x0 ;  /* 0x000000000000781c */ /* 0x000fe20000f20572 */
[C---:B------:R-:W-:Y:S01]  /*45a0*/  HMMA.16816.F32 R24, R164.reuse, R178, R24 ;  /* 0x000000b2a418723c */ /* 0x040fe20000001818 */
[----:B------:R-:W-:Y:S02]  /*45b0*/  @!UP4 UISETP.GE.AND UP0, UPT, UR11, UR8, UPT ;  /* 0x000000080b00c28c */ /* 0x000fe4000bf06270 */
[----:B------:R-:W-:Y:S01]  /*45c0*/  LOP3.LUT P0, RZ, R236, UR17, RZ, 0xc0, !PT ;  /* 0x00000011ecff7c12 */ /* 0x000fe2000f80c0ff */
[----:B------:R-:W-:Y:S02]  /*45d0*/  UMOV UR17, 0xe0 ;  /* 0x000000e000117882 */ /* 0x000fe40000000000 */
[----:B------:R-:W-:Y:S01]  /*45e0*/  @!UP3 UMOV UR17, 0xe8 ;  /* 0x000000e80011b882 */ /* 0x000fe20000000000 */
[----:B------:R-:W-:Y:S01]  /*45f0*/  PLOP3.LUT P3, PT, P3, P0, PT, 0x2a, 0x0 ;  /* 0x000000000000781c */ /* 0x000fe20001f60572 */
[C---:B------:R-:W-:Y:S01]  /*4600*/  HMMA.16816.F32 R28, R164.reuse, R180, R28 ;  /* 0x000000b4a41c723c */ /* 0x040fe2000000181c */
[----:B------:R-:W-:Y:S02]  /*4610*/  @!UP4 USEL UR19, UR16, 0x2, !UP0 ;  /* 0x000000021013c887 */ /* 0x000fe4000c000000 */
[----:B------:R-:W-:Y:S01]  /*4620*/  ULDC.64 UR12, c[0x0][UR17+0x160] ;  /* 0x00005800110c7abb */ /* 0x000fe20008000a00 */
[----:B------:R-:W-:Y:S01]  /*4630*/  IADD3 R250, P0, R246, c[0x0][0x238], RZ ;  /* 0x00008e00f6fa7a10 */ /* 0x000fe20007f1e0ff */
[----:B------:R-:W-:Y:S01]  /*4640*/  UISETP.NE.AND UP2, UPT, UR19, 0x2, UPT ;  /* 0x000000021300788c */ /* 0x000fe2000bf45270 */
[----:B-1----:R-:W-:Y:S01]  /*4650*/  LOP3.LUT R248, R240, 0x40, RZ, 0xc0, !PT ;  /* 0x00000040f0f87812 */ /* 0x002fe200078ec0ff */
[----:B------:R-:W-:Y:S01]  /*4660*/  UIMAD UR19, UR19, UR10, UR7 ;  /* 0x0000000a131372a4 */ /* 0x000fe2000f8e0207 */
[-C--:B------:R-:W-:Y:S01]  /*4670*/  HMMA.16816.F32 R32, R164, R182.reuse, R32 ;  /* 0x000000b6a420723c */ /* 0x080fe20000001820 */
[----:B------:R-:W-:Y:S01]  /*4680*/  LDSM.16.M88.4 R164, [R2+UR5] ;  /* 0x0000000502a4783b */ /* 0x000fe20008000200 */
[----:B------:R-:W-:Y:S02]  /*4690*/  @!UP4 USEL UR30, UR11, URZ, !UP0 ;  /* 0x0000003f0b1ec287 */ /* 0x000fe4000c000000 */
[----:B------:R-:W-:Y:S01]  /*46a0*/  IADD3.X R251, R247, c[0x0][0x23c], RZ, P0, !PT ;  /* 0x00008f00f7fb7a10 */ /* 0x000fe200007fe4ff */
[----:B------:R-:W-:Y:S01]  /*46b0*/  USHF.L.U32 UR11, UR16, UR25, URZ ;  /* 0x00000019100b7299 */ /* 0x000fe2000800063f */
[----:B--2---:R-:W-:Y:S01]  /*46c0*/  IADD3 R246, P0, R250, c[0x0][0x238], RZ ;  /* 0x00008e00faf67a10 */ /* 0x004fe20007f1e0ff */
[----:B------:R-:W-:Y:S01]  /*46d0*/  UISETP.GT.AND UP0, UPT, UR24, -0x1, UPT ;  /* 0xffffffff1800788c */ /* 0x000fe2000bf04270 */
[C---:B------:R-:W-:Y:S02]  /*46e0*/  HMMA.16816.F32 R36, R184.reuse, R182, R36 ;  /* 0x000000b6b824723c */ /* 0x040fe40000001824 */
[----:B------:R-:W-:Y:S02]  /*46f0*/  UMOV UR24, UR18 ;  /* 0x0000001200187c82 */ /* 0x000fe40008000000 */
[----:B------:R-:W-:Y:S02]  /*4700*/  IADD3.X R247, R251, c[0x0][0x23c], RZ, P0, !PT ;  /* 0x00008f00fbf77a10 */ /* 0x000fe400007fe4ff */
[----:B------:R-:W-:Y:S02]  /*4710*/  SHF.R.U32.HI R248, RZ, 0x2, R248 ;  /* 0x00000002fff87819 */ /* 0x000fe400000116f8 */
[C---:B------:R-:W-:Y:S01]  /*4720*/  HMMA.16816.F32 R40, R184.reuse, R180, R40 ;  /* 0x000000b4b828723c */ /* 0x040fe20000001828 */
[----:B------:R-:W-:Y:S02]  /*4730*/  PLOP3.LUT P0, PT, PT, PT, UP2, 0x80, 0x0 ;  /* 0x000000000000781c */ /* 0x000fe40003f0f028 */
[----:B------:R-:W-:Y:S05]  /*4740*/  ISETP.NE.U32.AND P2, PT, R248, RZ, PT ;  /* 0x000000fff800720c */ /* 0x000fea0003f45070 */
[C---:B------:R-:W-:Y:S06]  /*4750*/  HMMA.16816.F32 R44, R184.reuse, R178, R44 ;  /* 0x000000b2b82c723c */ /* 0x040fec000000182c */
[----:B------:R-:W-:Y:S02]  /*4760*/  @!P0 IADD3 R218, R218, c[0x0][0x1f8], RZ ;  /* 0x00007e00dada8a10 */ /* 0x000fe40007ffe0ff */
[C---:B------:R-:W-:Y:S03]  /*4770*/  HMMA.16816.F32 R48, R184.reuse, R176, R48 ;  /* 0x000000b0b830723c */ /* 0x040fe60000001830 */
[----:B------:R-:W-:Y:S05]  /*4780*/  ISETP.GE.U32.AND P0, PT, R218, c[0x0][0x16c], PT ;  /* 0x00005b00da007a0c */ /* 0x000fea0003f06070 */
[C---:B------:R-:W-:Y:S08]  /*4790*/  HMMA.16816.F32 R52, R184.reuse, R174, R52 ;  /* 0x000000aeb834723c */ /* 0x040ff00000001834 */
[C---:B------:R-:W-:Y:S01]  /*47a0*/  HMMA.16816.F32 R56, R184.reuse, R172, R56 ;  /* 0x000000acb838723c */ /* 0x040fe20000001838 */
[----:B------:R-:W-:Y:S03]  /*47b0*/  @P0 CS2R R222, SRZ ;  /* 0x0000000000de0805 */ /* 0x000fe6000001ff00 */
[----:B------:R-:W-:Y:S01]  /*47c0*/  @P0 IMAD.MOV.U32 R221, RZ, RZ, RZ ;  /* 0x000000ffffdd0224 */ /* 0x000fe200078e00ff */
[----:B------:R-:W-:Y:S01]  /*47d0*/  @P0 CS2R R224, SRZ ;  /* 0x0000000000e00805 */ /* 0x000fe2000001ff00 */
[----:B------:R-:W-:Y:S01]  /*47e0*/  @P0 CS2R R226, SRZ ;  /* 0x0000000000e20805 */ /* 0x000fe2000001ff00 */
[----:B------:R-:W-:Y:S01]  /*47f0*/  @P0 CS2R R228, SRZ ;  /* 0x0000000000e40805 */ /* 0x000fe2000001ff00 */
[C---:B------:R-:W-:Y:S01]  /*4800*/  HMMA.16816.F32 R60, R184.reuse, R170, R60 ;  /* 0x000000aab83c723c */ /* 0x040fe2000000183c */
[----:B------:R-:W-:Y:S03]  /*4810*/  @P0 CS2R R230, SRZ ;  /* 0x0000000000e60805 */ /* 0x000fe6000001ff00 */
[----:B------:R-:W-:Y:S01]  /*4820*/  @P0 CS2R R232, SRZ ;  /* 0x0000000000e80805 */ /* 0x000fe2000001ff00 */
[----:B------:R-:W-:Y:S01]  /*4830*/  @P0 CS2R R234, SRZ ;  /* 0x0000000000ea0805 */ /* 0x000fe2000001ff00 */
[----:B------:R-:W-:Y:S01]  /*4840*/  @P0 IMAD.MOV.U32 R236, RZ, RZ, RZ ;  /* 0x000000ffffec0224 */ /* 0x000fe200078e00ff */
[----:B------:R-:W-:Y:S01]  /*4850*/  LOP3.LUT P0, RZ, R224, UR11, RZ, 0xc0, !PT ;  /* 0x0000000be0ff7c12 */ /* 0x000fe2000f80c0ff */
[-C--:B------:R-:W-:Y:S01]  /*4860*/  HMMA.16816.F32 R64, R184, R168.reuse, R64 ;  /* 0x000000a8b840723c */ /* 0x080fe20000001840 */
[----:B------:R-:W-:Y:S07]  /*4870*/  LDSM.16.M88.4 R184, [R2+UR5+0x1800] ;  /* 0x0018000502b8783b */ /* 0x000fee0008000200 */
[C---:B------:R-:W-:Y:S08]  /*4880*/  HMMA.16816.F32 R68, R188.reuse, R168, R68 ;  /* 0x000000a8bc44723c */ /* 0x040ff00000001844 */
        /* <DEDUP_REMOVED lines=19> */
[----:B-----5:R-:W5:Y:S01]  /*49c0*/  LDSM.16.M88.4 R168, [R0+UR4] ;  /* 0x0000000400a8783b */ /* 0x020f620008000200 */
[----:B------:R-:W-:Y:S02]  /*49d0*/  @UP1 UIADD3 UR4, UR4, 0x80, URZ ;  /* 0x0000008004041890 */ /* 0x000fe4000fffe03f */
[----:B------:R-:W-:-:S04]  /*49e0*/  @!UP1 UIADD3 UR4, UR14, -0x100, URZ ;  /* 0xffffff000e049890 */ /* 0x000fc8000fffe03f */
[C---:B---3--:R-:W-:Y:S01]  /*49f0*/  HMMA.16816.F32 R4, R132.reuse, R136, R4 ;  /* 0x000000888404723c */ /* 0x048fe20000001804 */
[----:B------:R-:W1:Y:S01]  /*4a00*/  LDSM.16.M88.4 R192, [R2+UR5+0x4800] ;  /* 0x0048000502c0783b */ /* 0x000e620008000200 */
[----:B------:R-:W-:Y:S02]  /*4a10*/  @UP1 UIADD3 UR5, UR5, 0x80, URZ ;  /* 0x0000008005051890 */ /* 0x000fe4000fffe03f */
[----:B------:R-:W-:Y:S04]  /*4a20*/  @!UP1 UIADD3 UR5, UR15, -0x100, URZ ;  /* 0xffffff000f059890 */ /* 0x000fe8000fffe03f */
[C---:B------:R-:W-:Y:S01]  /*4a30*/  HMMA.16816.F32 R8, R132.reuse, R138, R8 ;  /* 0x0000008a8408723c */ /* 0x040fe20000001808 */
[----:B------:R-:W-:Y:S01]  /*4a40*/  @!PT LDS RZ, [RZ] ;  /* 0x00000000fffff984 */ /* 0x000fe20000000800 */
[----:B------:R-:W-:Y:S01]  /*4a50*/  @!PT LDS RZ, [RZ] ;  /* 0x00000000fffff984 */ /* 0x000fe20000000800 */
[----:B------:R-:W-:Y:S01]  /*4a60*/  @!PT LDS RZ, [RZ] ;  /* 0x00000000fffff984 */ /* 0x000fe20000000800 */
[----:B------:R2:W-:Y:S02]  /*4a70*/  LDGSTS.E.LTC128B.128 [R245+0x2400], [R210.64], !P1 ;  /* 0x02400000d2f57fae */ /* 0x0005e4000c921d60 */
[----:B------:R-:W-:Y:S02]  /*4a80*/  ISETP.NE.U32.AND P1, PT, R244, RZ, PT ;  /* 0x000000fff400720c */ /* 0x000fe40003f25070 */
[----:B------:R-:W-:Y:S03]  /*4a90*/  IADD3 R244, R220, UR22, RZ ;  /* 0x00000016dcf47c10 */ /* 0x000fe6000fffe0ff */
[C---:B------:R-:W-:Y:S01]  /*4aa0*/  HMMA.16816.F32 R12, R132.reuse, R140, R12 ;  /* 0x0000008c840c723c */ /* 0x040fe2000000180c */
[----:B------:R3:W-:Y:S07]  /*4ab0*/  LDGSTS.E.LTC128B.128 [R243+0x2400], [R208.64], !P3 ;  /* 0x02400000d0f37fae */ /* 0x0007ee000d921d60 */
[C---:B------:R-:W-:Y:S01]  /*4ac0*/  HMMA.16816.F32 R16, R132.reuse, R142, R16 ;  /* 0x0000008e8410723c */ /* 0x040fe20000001810 */
[----:B------:R1:W-:Y:S03]  /*4ad0*/  LDGSTS.E.BYPASS.LTC128B.128 [R242+0xe400], [R250.64], P2 ;  /* 0x0e400000faf27fae */ /* 0x0003e60009101d60 */
[----:B------:R-:W-:Y:S04]  /*4ae0*/  IADD3 R248, P2, R246, UR12, RZ ;  /* 0x0000000cf6f87c10 */ /* 0x000fe8000ff5e0ff */
[C---:B------:R-:W-:Y:S01]  /*4af0*/  HMMA.16816.F32 R20, R132.reuse, R144, R20 ;  /* 0x000000908414723c */ /* 0x040fe20000001814 */
[----:B------:R3:W-:Y:S01]  /*4b00*/  LDGSTS.E.BYPASS.LTC128B.128 [R241+0xe400], [R246.64], P1 ;  /* 0x0e400000f6f17fae */ /* 0x0007e20008901d60 */
[----:B------:R-:W-:Y:S02]  /*4b10*/  PLOP3.LUT P1, PT, PT, PT, UP3, 0x80, 0x0 ;  /* 0x000000000000781c */ /* 0x000fe40003f2f038 */
[----:B------:R-:W-:Y:S01]  /*4b20*/  IADD3.X R249, R247, UR13, RZ, P2, !PT ;  /* 0x0000000df7f97c10 */ /* 0x000fe200097fe4ff */
[----:B------:R-:W-:Y:S01]  /*4b30*/  ULDC.64 UR12, c[0x0][UR19+0x160] ;  /* 0x00005800130c7abb */ /* 0x000fe20008000a00 */
[----:B--2---:R-:W-:Y:S02]  /*4b40*/  IADD3 R245, R219, UR21, RZ ;  /* 0x00000015dbf57c10 */ /* 0x004fe4000fffe0ff */
[C---:B------:R-:W-:Y:S01]  /*4b50*/  HMMA.16816.F32 R24, R132.reuse, R146, R24 ;  /* 0x000000928418723c */ /* 0x040fe20000001818 */
[----:B------:R-:W0:Y:S03]  /*4b60*/  LDGDEPBAR ;  /* 0x00000000000079af */ /* 0x000e260000000000 */
[----:B------:R-:W-:Y:S02]  /*4b70*/  IADD3 R200, P2, R200, UR12, RZ ;  /* 0x0000000cc8c87c10 */ /* 0x000fe4000ff5e0ff */
[----:B------:R-:W-:Y:S02]  /*4b80*/  IADD3 R206, P5, R206, UR12, RZ ;  /* 0x0000000ccece7c10 */ /* 0x000fe4000ffbe0ff */
[C---:B------:R-:W-:Y:S04]  /*4b90*/  HMMA.16816.F32 R28, R132.reuse, R148, R28 ;  /* 0x00000094841c723c */ /* 0x040fe8000000181c */
[----:B-1----:R-:W-:Y:S02]  /*4ba0*/  LEA R250, R239, UR4, 0x4 ;  /* 0x00000004effa7c11 */ /* 0x002fe4000f8e20ff */
[----:B------:R-:W-:Y:S02]  /*4bb0*/  IADD3.X R201, R201, UR13, RZ, P2, !PT ;  /* 0x0000000dc9c97c10 */ /* 0x000fe400097fe4ff */
[-C--:B------:R-:W-:Y:S04]  /*4bc0*/  HMMA.16816.F32 R32, R132, R150.reuse, R32 ;  /* 0x000000968420723c */ /* 0x080fe80000001820 */
[----:B---3--:R-:W-:Y:S02]  /*4bd0*/  LEA R241, R237, UR5, 0x4 ;  /* 0x00000005edf17c11 */ /* 0x008fe4000f8e20ff */
[----:B------:R-:W-:Y:S02]  /*4be0*/  IADD3 R251, R220, UR21, RZ ;  /* 0x00000015dcfb7c10 */ /* 0x000fe4000fffe0ff */
[C---:B------:R-:W-:Y:S01]  /*4bf0*/  HMMA.16816.F32 R36, R152.reuse, R150, R36 ;  /* 0x000000969824723c */ /* 0x040fe20000001824 */
[----:B------:R-:W-:Y:S04]  /*4c00*/  DEPBAR.LE SB0, 0x1 ;  /* 0x000080400000791a */ /* 0x000fe80000000000 */
[----:B------:R-:W-:Y:S01]  /*4c10*/  BAR.SYNC.DEFER_BLOCKING 0x0 ;  /* 0x0000000000007b1d */ /* 0x000fe20000010000 */
[----:B------:R-:W-:Y:S02]  /*4c20*/  IADD3 R208, P4, R208, UR12, RZ ;  /* 0x0000000cd0d07c10 */ /* 0x000fe4000ff9e0ff */
[C---:B------:R-:W-:Y:S05]  /*4c30*/  HMMA.16816.F32 R40, R152.reuse, R148, R40 ;  /* 0x000000949828723c */ /* 0x040fea0000001828 */
[----:B------:R-:W-:Y:S02]  /*4c40*/  IADD3.X R207, R207, UR13, RZ, P5, !PT ;  /* 0x0000000dcfcf7c10 */ /* 0x000fe4000affe4ff */
[----:B------:R-:W-:Y:S01]  /*4c50*/  IADD3.X R209, R209, UR13, RZ, P4, !PT ;  /* 0x0000000dd1d17c10 */ /* 0x000fe2000a7fe4ff */
[C---:B------:R-:W-:Y:S04]  /*4c60*/  HMMA.16816.F32 R44, R152.reuse, R146, R44 ;  /* 0x00000092982c723c */ /* 0x040fe8000000182c */
[----:B------:R-:W-:Y:S02]  /*4c70*/  @!P1 IADD3 R238, R238, c[0x0][0x230], RZ ;  /* 0x00008c00eeee9a10 */ /* 0x000fe40007ffe0ff */
[----:B------:R-:W-:Y:S02]  /*4c80*/  IADD3 R210, P3, R210, UR12, RZ ;  /* 0x0000000cd2d27c10 */ /* 0x000fe4000ff7e0ff */
[C---:B------:R-:W-:Y:S03]  /*4c90*/  HMMA.16816.F32 R48, R152.reuse, R144, R48 ;  /* 0x000000909830723c */ /* 0x040fe60000001830 */
[----:B------:R-:W-:Y:S02]  /*4ca0*/  ISETP.GE.U32.AND P1, PT, R238, R199, PT ;  /* 0x000000c7ee00720c */ /* 0x000fe40003f26070 */
[----:B------:R-:W-:Y:S02]  /*4cb0*/  IADD3 R212, P2, R212, UR12, RZ ;  /* 0x0000000cd4d47c10 */ /* 0x000fe4000ff5e0ff */
[----:B------:R-:W-:Y:S01]  /*4cc0*/  SEL R240, R240, RZ, !P1 ;  /* 0x000000fff0f07207 */ /* 0x000fe20004800000 */
[C---:B------:R-:W-:Y:S04]  /*4cd0*/  HMMA.16816.F32 R52, R152.reuse, R142, R52 ;  /* 0x0000008e9834723c */ /* 0x040fe80000001834 */
[----:B------:R-:W-:Y:S02]  /*4ce0*/  IADD3 R202, P1, R202, UR12, RZ ;  /* 0x0000000ccaca7c10 */ /* 0x000fe4000ff3e0ff */
[----:B------:R-:W-:Y:S02]  /*4cf0*/  IADD3.X R211, R211, UR13, RZ, P3, !PT ;  /* 0x0000000dd3d37c10 */ /* 0x000fe40009ffe4ff */
[C---:B------:R-:W-:Y:S04]  /*4d00*/  HMMA.16816.F32 R56, R152.reuse, R140, R56 ;  /* 0x0000008c9838723c */ /* 0x040fe80000001838 */
[----:B------:R-:W-:Y:S02]  /*4d10*/  IADD3.X R203, R203, UR13, RZ, P1, !PT ;  /* 0x0000000dcbcb7c10 */ /* 0x000fe40008ffe4ff */
[----:B------:R-:W-:Y:S02]  /*4d20*/  IADD3 R214, P1, R214, UR12, RZ ;  /* 0x0000000cd6d67c10 */ /* 0x000fe4000ff3e0ff */
[C---:B------:R-:W-:Y:S04]  /*4d30*/  HMMA.16816.F32 R60, R152.reuse, R138, R60 ;  /* 0x0000008a983c723c */ /* 0x040fe8000000183c */
[----:B------:R-:W-:Y:S02]  /*4d40*/  IADD3.X R213, R213, UR13, RZ, P2, !PT ;  /* 0x0000000dd5d57c10 */ /* 0x000fe400097fe4ff */
[----:B------:R-:W-:Y:S02]  /*4d50*/  LOP3.LUT P2, RZ, R222, UR11, RZ, 0xc0, !PT ;  /* 0x0000000bdeff7c12 */ /* 0x000fe4000f84c0ff */
[-C--:B------:R-:W-:Y:S04]  /*4d60*/  HMMA.16816.F32 R64, R152, R136.reuse, R64 ;  /* 0x000000889840723c */ /* 0x080fe80000001840 */
[----:B------:R-:W-:Y:S02]  /*4d70*/  IADD3.X R215, R215, UR13, RZ, P1, !PT ;  /* 0x0000000dd7d77c10 */ /* 0x000fe40008ffe4ff */
[----:B------:R-:W-:Y:S01]  /*4d80*/  IADD3 R204, P6, R204, UR12, RZ ;  /* 0x0000000ccccc7c10 */ /* 0x000fe2000ffde0ff */
[----:B------:R-:W-:Y:S01]  /*4d90*/  USHF.L.U32 UR12, UR16, UR30, URZ ;  /* 0x0000001e100c7299 */ /* 0x000fe2000800063f */
[C---:B------:R-:W-:Y:S04]  /*4da0*/  HMMA.16816.F32 R68, R156.reuse, R136, R68 ;  /* 0x000000889c44723c */ /* 0x040fe80000001844 */
[----:B------:R-:W-:Y:S02]  /*4db0*/  IADD3.X R205, R205, UR13, RZ, P6, !PT ;  /* 0x0000000dcdcd7c10 */ /* 0x000fe4000b7fe4ff */
[----:B------:R-:W-:Y:S02]  /*4dc0*/  LOP3.LUT P3, RZ, R221, UR12, RZ, 0xc0, !PT ;  /* 0x0000000cddff7c12 */ /* 0x000fe4000f86c0ff */
[C---:B------:R-:W-:Y:S02]  /*4dd0*/  HMMA.16816.F32 R72, R156.reuse, R138, R72 ;  /* 0x0000008a9c48723c */ /* 0x040fe40000001848 */
[----:B------:R-:W-:Y:S02]  /*4de0*/  PLOP3.LUT P2, PT, P3, P2, PT, 0x2a, 0x0 ;  /* 0x000000000000781c */ /* 0x000fe40001f44572 */
[----:B------:R-:W-:Y:S04]  /*4df0*/  LOP3.LUT P1, RZ, R223, UR12, RZ, 0xc0, !PT ;  /* 0x0000000cdfff7c12 */ /* 0x000fe8000f82c0ff */
[C---:B------:R-:W-:Y:S01]  /*4e00*/  HMMA.16816.F32 R76, R156.reuse, R140, R76 ;  /* 0x0000008c9c4c723c */ /* 0x040fe2000000184c */
[----:B------:R-:W-:Y:S03]  /*4e10*/  PLOP3.LUT P0, PT, P1, P0, PT, 0x2a, 0x0 ;  /* 0x000000000000781c */ /* 0x000fe60000f00572 */
[----:B------:R-:W-:Y:S04]  /*4e20*/  IADD3 R242, P1, R248, c[0x0][0x238], RZ ;  /* 0x00008e00f8f27a10 */ /* 0x000fe80007f3e0ff */
[C---:B------:R-:W-:Y:S04]  /*4e30*/  HMMA.16816.F32 R80, R156.reuse, R142, R80 ;  /* 0x0000008e9c50723c */ /* 0x040fe80000001850 */
[----:B------:R-:W-:Y:S04]  /*4e40*/  IADD3.X R243, R249, c[0x0][0x23c], RZ, P1, !PT ;  /* 0x00008f00f9f37a10 */ /* 0x000fe80000ffe4ff */
[C---:B------:R-:W-:Y:S08]  /*4e50*/  HMMA.16816.F32 R84, R156.reuse, R144, R84 ;  /* 0x000000909c54723c */ /* 0x040ff00000001854 */
[C---:B------:R-:W-:Y:S08]  /*4e60*/  HMMA.16816.F32 R88, R156.reuse, R146, R88 ;  /* 0x000000929c58723c */ /* 0x040ff00000001858 */
[C---:B------:R-:W-:Y:S08]  /*4e70*/  HMMA.16816.F32 R92, R156.reuse, R148, R92 ;  /* 0x000000949c5c723c */ /* 0x040ff0000000185c */
[-C--:B------:R-:W-:Y:S07]  /*4e80*/  HMMA.16816.F32 R96, R156, R150.reuse, R96 ;  /* 0x000000969c60723c */ /* 0x080fee0000001860 */
[C---:B------:R-:W-:Y:S01]  /*4e90*/  IMAD.SHL.U32 R157, R240.reuse, 0x10, RZ ;  /* 0x00000010f09d7824 */ /* 0x040fe200078e00ff */
[C---:B----4-:R-:W-:Y:S04]  /*4ea0*/  HMMA.16816.F32 R100, R160.reuse, R150, R100 ;  /* 0x00000096a064723c */ /* 0x050fe80000001864 */
[----:B------:R-:W-:Y:S01]  /*4eb0*/  IMAD.SHL.U32 R156, R240, 0x8, RZ ;  /* 0x00000008f09c7824 */ /* 0x000fe200078e00ff */
[----:B------:R-:W-:Y:S03]  /*4ec0*/  LOP3.LUT P5, RZ, R157, 0x10, RZ, 0xc0, !PT ;  /* 0x000000109dff7812 */ /* 0x000fe600078ac0ff */
[C---:B------:R-:W-:Y:S03]  /*4ed0*/  HMMA.16816.F32 R104, R160.reuse, R148, R104 ;  /* 0x00000094a068723c */ /* 0x040fe60000001868 */
[----:B------:R-:W-:Y:S05]  /*4ee0*/  LOP3.LUT P4, RZ, R156, 0x10, RZ, 0xc0, !PT ;  /* 0x000000109cff7812 */ /* 0x000fea000788c0ff */
[C---:B------:R-:W-:Y:S08]  /*4ef0*/  HMMA.16816.F32 R108, R160.reuse, R146, R108 ;  /* 0x00000092a06c723c */ /* 0x040ff0000000186c */
[C---:B------:R-:W-:Y:S08]  /*4f00*/  HMMA.16816.F32 R112, R160.reuse, R144, R112 ;  /* 0x00000090a070723c */ /* 0x040ff00000001870 */
[C---:B------:R-:W-:Y:S08]  /*4f10*/  HMMA.16816.F32 R116, R160.reuse, R142, R116 ;  /* 0x0000008ea074723c */ /* 0x040ff00000001874 */
[C---:B------:R-:W-:Y:S08]  /*4f20*/  HMMA.16816.F32 R120, R160.reuse, R140, R120 ;  /* 0x0000008ca078723c */ /* 0x040ff00000001878 */
[C---:B------:R-:W-:Y:S08]  /*4f30*/  HMMA.16816.F32 R124, R160.reuse, R138, R124 ;  /* 0x0000008aa07c723c */ /* 0x040ff0000000187c */
[----:B------:R-:W-:-:S08]  /*4f40*/  HMMA.16816.F32 R128, R160, R136, R128 ;  /* 0x00000088a080723c */ /* 0x000fd00000001880 */
[C---:B-----5:R-:W-:Y:S08]  /*4f50*/  HMMA.16816.F32 R4, R164.reuse, R168, R4 ;  /* 0x000000a8a404723c */ /* 0x060ff00000001804 */
[C---:B------:R-:W-:Y:S08]  /*4f60*/  HMMA.16816.F32 R8, R164.reuse, R170, R8 ;  /* 0x000000aaa408723c */ /* 0x040ff00000001808 */
[C---:B------:R-:W-:Y:S08]  /*4f70*/  HMMA.16816.F32 R12, R164.reuse, R172, R12 ;  /* 0x000000aca40c723c */ /* 0x040ff0000000180c */
[C---:B------:R-:W-:Y:S08]  /*4f80*/  HMMA.16816.F32 R16, R164.reuse, R174, R16 ;  /* 0x000000aea410723c */ /* 0x040ff00000001810 */
[C---:B------:R-:W-:Y:S08]  /*4f90*/  HMMA.16816.F32 R20, R164.reuse, R176, R20 ;  /* 0x000000b0a414723c */ /* 0x040ff00000001814 */
[C---:B------:R-:W-:Y:S08]  /*4fa0*/  HMMA.16816.F32 R24, R164.reuse, R178, R24 ;  /* 0x000000b2a418723c */ /* 0x040ff00000001818 */
[C---:B------:R-:W-:Y:S08]  /*4fb0*/  HMMA.16816.F32 R28, R164.reuse, R180, R28 ;  /* 0x000000b4a41c723c */ /* 0x040ff0000000181c */
[-C--:B------:R-:W-:Y:S08]  /*4fc0*/  HMMA.16816.F32 R32, R164, R182.reuse, R32 ;  /* 0x000000b6a420723c */ /* 0x080ff00000001820 */
[C---:B------:R-:W-:Y:S08]  /*4fd0*/  HMMA.16816.F32 R36, R184.reuse, R182, R36 ;  /* 0x000000b6b824723c */ /* 0x040ff00000001824 */
[C---:B------:R-:W-:Y:S01]  /*4fe0*/  HMMA.16816.F32 R40, R184.reuse, R180, R40 ;  /* 0x000000b4b828723c */ /* 0x040fe20000001828 */
[----:B------:R-:W1:Y:S07]  /*4ff0*/  LDSM.16.M88.4 R132, [R241] ;  /* 0x00000000f184783b */ /* 0x000e6e0000000200 */
[C---:B------:R-:W-:Y:S01]  /*5000*/  HMMA.16816.F32 R44, R184.reuse, R178, R44 ;  /* 0x000000b2b82c723c */ /* 0x040fe2000000182c */
[----:B------:R-:W1:Y:S07]  /*5010*/  LDSM.16.M88.4 R152, [R241+0x1800] ;  /* 0x00180000f198783b */ /* 0x000e6e0000000200 */
[C---:B------:R-:W-:Y:S01]  /*5020*/  HMMA.16816.F32 R48, R184.reuse, R176, R48 ;  /* 0x000000b0b830723c */ /* 0x040fe20000001830 */
[----:B------:R-:W1:Y:S07]  /*5030*/  LDSM.16.M88.4 R156, [R241+0x3000] ;  /* 0x00300000f19c783b */ /* 0x000e6e0000000200 */
[C---:B------:R-:W-:Y:S01]  /*5040*/  HMMA.16816.F32 R52, R184.reuse, R174, R52 ;  /* 0x000000aeb834723c */ /* 0x040fe20000001834 */
[----:B------:R2:W1:Y:S07]  /*5050*/  LDSM.16.M88.4 R160, [R241+0x4800] ;  /* 0x00480000f1a0783b */ /* 0x00046e0000000200 */
[C---:B------:R-:W-:Y:S01]  /*5060*/  HMMA.16816.F32 R56, R184.reuse, R172, R56 ;  /* 0x000000acb838723c */ /* 0x040fe20000001838 */
[----:B------:R3:W1:Y:S07]  /*5070*/  LDSM.16.M88.4 R136, [R250] ;  /* 0x00000000fa88783b */ /* 0x00066e0000000200 */
[C---:B------:R-:W-:Y:S01]  /*5080*/  HMMA.16816.F32 R60, R184.reuse, R170, R60 ;  /* 0x000000aab83c723c */ /* 0x040fe2000000183c */
[----:B------:R3:W1:Y:S07]  /*5090*/  LDSM.16.M88.4 R140, [R250+0x1800] ;  /* 0x00180000fa8c783b */ /* 0x00066e0000000200 */
[-C--:B------:R-:W-:Y:S01]  /*50a0*/  HMMA.16816.F32 R64, R184, R168.reuse, R64 ;  /* 0x000000a8b840723c */ /* 0x080fe20000001840 */
[----:B------:R3:W1:Y:S03]  /*50b0*/  LDSM.16.M88.4 R144, [R250+0x3000] ;  /* 0x00300000fa90783b */ /* 0x0006660000000200 */
[----:B--2---:R-:W-:Y:S04]  /*50c0*/  IADD3 R241, R219, UR22, RZ ;  /* 0x00000016dbf17c10 */ /* 0x004fe8000fffe0ff */
[C---:B------:R-:W-:Y:S01]  /*50d0*/  HMMA.16816.F32 R68, R188.reuse, R168, R68 ;  /* 0x000000a8bc44723c */ /* 0x040fe20000001844 */
[----:B------:R3:W1:Y:S07]  /*50e0*/  LDSM.16.M88.4 R148, [R250+0x4800] ;  /* 0x00480000fa94783b */ /* 0x00066e0000000200 */
[C---:B------:R-:W-:Y:S01]  /*50f0*/  HMMA.16816.F32 R72, R188.reuse, R170, R72 ;  /* 0x000000aabc48723c */ /* 0x040fe20000001848 */
[----:B------:R-:W-:Y:S01]  /*5100*/  @!PT LDS RZ, [RZ] ;  /* 0x00000000fffff984 */ /* 0x000fe20000000800 */
[----:B------:R-:W-:Y:S01]  /*5110*/  @!PT LDS RZ, [RZ] ;  /* 0x00000000fffff984 */ /* 0x000fe20000000800 */
[----:B------:R-:W-:Y:S01]  /*5120*/  @!PT LDS RZ, [RZ] ;  /* 0x00000000fffff984 */ /* 0x000fe20000000800 */
[----:B------:R3:W-:Y:S07]  /*5130*/  LDGSTS.E.LTC128B.128 [R251], [R200.64], !P2 ;  /* 0x00000000c8fb7fae */ /* 0x0007ee000d121d60 */
[C---:B------:R-:W-:Y:S01]  /*5140*/  HMMA.16816.F32 R76, R188.reuse, R172, R76 ;  /* 0x000000acbc4c723c */ /* 0x040fe2000000184c */
[----:B------:R3:W-:Y:S03]  /*5150*/  LDGSTS.E.LTC128B.128 [R245], [R202.64], !P0 ;  /* 0x00000000caf57fae */ /* 0x0007e6000c121d60 */
[----:B------:R-:W-:Y:S04]  /*5160*/  IADD3 R246, P0, R242, c[0x0][0x238], RZ ;  /* 0x00008e00f2f67a10 */ /* 0x000fe80007f1e0ff */
[C---:B------:R-:W-:Y:S01]  /*5170*/  HMMA.16816.F32 R80, R188.reuse, R174, R80 ;  /* 0x000000aebc50723c */ /* 0x040fe20000001850 */
[----:B------:R3:W-:Y:S03]  /*5180*/  LDGSTS.E.BYPASS.LTC128B.128 [R244+0xc000], [R248.64], P5 ;  /* 0x0c000000f8f47fae */ /* 0x0007e6000a901d60 */
[----:B------:R-:W-:Y:S02]  /*5190*/  IADD3.X R247, R243, c[0x0][0x23c], RZ, P0, !PT ;  /* 0x00008f00f3f77a10 */ /* 0x000fe400007fe4ff */
[----:B------:R-:W-:Y:S02]  /*51a0*/  PLOP3.LUT P0, PT, PT, PT, UP0, 0x80, 0x0 ;  /* 0x000000000000781c */ /* 0x000fe40003f0f008 */
[C---:B------:R-:W-:Y:S01]  /*51b0*/  HMMA.16816.F32 R84, R188.reuse, R176, R84 ;  /* 0x000000b0bc54723c */ /* 0x040fe20000001854 */
[----:B------:R3:W-:Y:S07]  /*51c0*/  LDGSTS.E.BYPASS.LTC128B.128 [R241+0xc000], [R242.64], P4 ;  /* 0x0c000000f2f17fae */ /* 0x0007ee000a101d60 */
[C---:B------:R-:W-:Y:S08]  /*51d0*/  HMMA.16816.F32 R88, R188.reuse, R178, R88 ;  /* 0x000000b2bc58723c */ /* 0x040ff00000001858 */
[C---:B------:R-:W-:Y:S08]  /*51e0*/  HMMA.16816.F32 R92, R188.reuse, R180, R92 ;  /* 0x000000b4bc5c723c */ /* 0x040ff0000000185c */
[-C--:B------:R-:W-:Y:S08]  /*51f0*/  HMMA.16816.F32 R96, R188, R182.reuse, R96 ;  /* 0x000000b6bc60723c */ /* 0x080ff00000001860 */
[C---:B------:R-:W-:Y:S08]  /*5200*/  HMMA.16816.F32 R100, R192.reuse, R182, R100 ;  /* 0x000000b6c064723c */ /* 0x040ff00000001864 */
[C---:B------:R-:W-:Y:S08]  /*5210*/  HMMA.16816.F32 R104, R192.reuse, R180, R104 ;  /* 0x000000b4c068723c */ /* 0x040ff00000001868 */
[C---:B------:R-:W-:Y:S08]  /*5220*/  HMMA.16816.F32 R108, R192.reuse, R178, R108 ;  /* 0x000000b2c06c723c */ /* 0x040ff0000000186c */
[C---:B------:R-:W-:Y:S08]  /*5230*/  HMMA.16816.F32 R112, R192.reuse, R176, R112 ;  /* 0x000000b0c070723c */ /* 0x040ff00000001870 */
[C---:B------:R-:W-:Y:S08]  /*5240*/  HMMA.16816.F32 R116, R192.reuse, R174, R116 ;  /* 0x000000aec074723c */ /* 0x040ff00000001874 */
[C---:B------:R-:W-:Y:S08]  /*5250*/  HMMA.16816.F32 R120, R192.reuse, R172, R120 ;  /* 0x000000acc078723c */ /* 0x040ff00000001878 */
[C---:B------:R-:W-:Y:S08]  /*5260*/  HMMA.16816.F32 R124, R192.reuse, R170, R124 ;  /* 0x000000aac07c723c */ /* 0x040ff0000000187c */
[----:B------:R-:W-:Y:S01]  /*5270*/  HMMA.16816.F32 R128, R192, R168, R128 ;  /* 0x000000a8c080723c */ /* 0x000fe20000001880 */
[----:B------:R-:W-:-:S10]  /*5280*/  @P0 BRA `(.L_x_9) ;  /* 0xffffeb1000000947 */ /* 0x000fd4000383ffff */
.L_x_8:
[----:B---34-:R-:W0:Y:S01]  /*5290*/  LDGDEPBAR ;  /* 0x00000000000079af */ /* 0x018e220000000000 */
[----:B------:R-:W-:-:S03]  /*52a0*/  ISETP.NE.U32.AND P0, PT, RZ, c[0x0][0x300], PT ;  /* 0x0000c000ff007a0c */ /* 0x000fc60003f05070 */
[----:B------:R-:W0:Y:S01]  /*52b0*/  LDGDEPBAR ;  /* 0x00000000000079af */ /* 0x000e220000000000 */
[----:B------:R-:W-:Y:S01]  /*52c0*/  ISETP.NE.AND.EX P0, PT, RZ, c[0x0][0x304], PT, P0 ;  /* 0x0000c100ff007a0c */ /* 0x000fe20003f05300 */
[----:B------:R-:W-:-:S04]  /*52d0*/  DEPBAR.LE SB0, 0x0 ;  /* 0x000080000000791a */ /* 0x000fc80000000000 */
[----:B------:R-:W-:Y:S08]  /*52e0*/  BAR.SYNC.DEFER_BLOCKING 0x0 ;  /* 0x0000000000007b1d */ /* 0x000ff00000010000 */
[----:B------:R-:W-:Y:S05]  /*52f0*/  @!P0 BRA `(.L_x_10) ;  /* 0x0000008000008947 */ /* 0x000fea0003800000 */
[----:B------:R-:W-:Y:S02]  /*5300*/  IMAD.MOV.U32 R164, RZ, RZ, c[0x0][0x300] ;  /* 0x0000c000ffa47624 */ /* 0x000fe400078e00ff */
[----:B------:R-:W-:-:S06]  /*5310*/  IMAD.MOV.U32 R165, RZ, RZ, c[0x0][0x304] ;  /* 0x0000c100ffa57624 */ /* 0x000fcc00078e00ff */
[----:B------:R-:W2:Y:S02]  /*5320*/  LDG.E.64 R164, [R164.64] ;  /* 0x00000020a4a47981 */ /* 0x000ea4000c1e1b00 */
[----:B--2---:R-:W-:-:S04]  /*5330*/  ISETP.NE.U32.AND P0, PT, R164, RZ, PT ;  /* 0x000000ffa400720c */ /* 0x004fc80003f05070 */
[----:B------:R-:W-:-:S13]  /*5340*/  ISETP.NE.AND.EX P0, PT, R165, RZ, PT, P0 ;  /* 0x000000ffa500720c */ /* 0x000fda0003f05300 */
[----:B------:R-:W-:Y:S05]  /*5350*/  @!P0 BRA `(.L_x_10) ;  /* 0x0000002000008947 */ /* 0x000fea0003800000 */
[----:B------:R2:W5:Y:S01]  /*5360*/  LD.E R164, [R164.64] ;  /* 0x00000020a4a47980 */ /* 0x000562000c101900 */
[----:B------:R-:W-:Y:S05]  /*5370*/  BRA `(.L_x_11) ;  /* 0x0000008000007947 */ /* 0x000fea0003800000 */
.L_x_10:
[----:B------:R-:W-:-:S04]  /*5380*/  ISETP.NE.U32.AND P0, PT, RZ, c[0x0][0x2f0], PT ;  /* 0x0000bc00ff007a0c */ /* 0x000fc80003f05070 */
[----:B------:R-:W-:-:S13]  /*5390*/  ISETP.NE.AND.EX P0, PT, RZ, c[0x0][0x2f4], PT, P0 ;  /* 0x0000bd00ff007a0c */ /* 0x000fda0003f05300 */
[----:B------:R-:W-:Y:S05]  /*53a0*/  @!P0 BRA `(.L_x_12) ;  /* 0x0000004000008947 */ /* 0x000fea0003800000 */
[----:B------:R-:W-:Y:S02]  /*53b0*/  MOV R164, c[0x0][0x2f0] ;  /* 0x0000bc0000a47a02 */ /* 0x000fe40000000f00 */
[----:B------:R-:W-:-:S05]  /*53c0*/  MOV R165, c[0x0][0x2f4] ;  /* 0x0000bd0000a57a02 */ /* 0x000fca0000000f00 */
[----:B------:R2:W5:Y:S01]  /*53d0*/  LDG.E R164, [R164.64] ;  /* 0x00000020a4a47981 */ /* 0x000562000c1e1900 */
[----:B------:R-:W-:Y:S05]  /*53e0*/  BRA `(.L_x_11) ;  /* 0x0000001000007947 */ /* 0x000fea0003800000 */
.L_x_12:
[----:B------:R-:W-:Y:S02]  /*53f0*/  MOV R164, c[0x0][0x2e8] ;  /* 0x0000ba0000a47a02 */ /* 0x000fe40000000f00 */
.L_x_11:
[----:B------:R-:W-:-:S04]  /*5400*/  ISETP.NE.U32.AND P0, PT, RZ, c[0x0][0x308], PT ;  /* 0x0000c200ff007a0c */ /* 0x000fc80003f05070 */
[----:B------:R-:W-:-:S13]  /*5410*/  ISETP.NE.AND.EX P0, PT, RZ, c[0x0][0x30c], PT, P0 ;  /* 0x0000c300ff007a0c */ /* 0x000fda0003f05300 */
[----:B------:R-:W-:Y:S05]  /*5420*/  @!P0 BRA `(.L_x_13) ;  /* 0x0000008000008947 */ /* 0x000fea0003800000 */
[----:B-1----:R-:W-:Y:S02]  /*5430*/  IMAD.MOV.U32 R2, RZ, RZ, c[0x0][0x308] ;  /* 0x0000c200ff027624 */ /* 0x002fe400078e00ff */
[----:B------:R-:W-:-:S06]  /*5440*/  IMAD.MOV.U32 R3, RZ, RZ, c[0x0][0x30c] ;  /* 0x0000c300ff037624 */ /* 0x000fcc00078e00ff */
[----:B------:R-:W3:Y:S02]  /*5450*/  LDG.E.64 R2, [R2.64] ;  /* 0x0000002002027981 */ /* 0x000ee4000c1e1b00 */
[----:B---3--:R-:W-:-:S04]  /*5460*/  ISETP.NE.U32.AND P0, PT, R2, RZ, PT ;  /* 0x000000ff0200720c */ /* 0x008fc80003f05070 */
[----:B------:R-:W-:-:S13]  /*5470*/  ISETP.NE.AND.EX P0, PT, R3, RZ, PT, P0 ;  /* 0x000000ff0300720c */ /* 0x000fda0003f05300 */
[----:B------:R-:W-:Y:S05]  /*5480*/  @!P0 BRA `(.L_x_13) ;  /* 0x0000002000008947 */ /* 0x000fea0003800000 */
[----:B------:R1:W5:Y:S01]  /*5490*/  LD.E R169, [R2.64] ;  /* 0x0000002002a97980 */ /* 0x000362000c101900 */
[----:B------:R-:W-:Y:S05]  /*54a0*/  BRA `(.L_x_14) ;  /* 0x0000008000007947 */ /* 0x000fea0003800000 */
.L_x_13:
[----:B------:R-:W-:-:S04]  /*54b0*/  ISETP.NE.U32.AND P0, PT, RZ, c[0x0][0x2f8], PT ;  /* 0x0000be00ff007a0c */ /* 0x000fc80003f05070 */
[----:B------:R-:W-:-:S13]  /*54c0*/  ISETP.NE.AND.EX P0, PT, RZ, c[0x0][0x2fc], PT, P0 ;  /* 0x0000bf00ff007a0c */ /* 0x000fda0003f05300 */
[----:B------:R-:W-:Y:S05]  /*54d0*/  @!P0 BRA `(.L_x_15) ;  /* 0x0000004000008947 */ /* 0x000fea0003800000 */
[----:B-1----:R-:W-:Y:S02]  /*54e0*/  MOV R2, c[0x0][0x2f8] ;  /* 0x0000be0000027a02 */ /* 0x002fe40000000f00 */
[----:B------:R-:W-:-:S05]  /*54f0*/  MOV R3, c[0x0][0x2fc] ;  /* 0x0000bf0000037a02 */ /* 0x000fca0000000f00 */
[----:B------:R1:W5:Y:S01]  /*5500*/  LDG.E R169, [R2.64] ;  /* 0x0000002002a97981 */ /* 0x000362000c1e1900 */
[----:B------:R-:W-:Y:S05]  /*5510*/  BRA `(.L_x_14) ;  /* 0x0000001000007947 */ /* 0x000fea0003800000 */
.L_x_15:
[----:B------:R-:W-:Y:S02]  /*5520*/  MOV R169, c[0x0][0x2ec] ;  /* 0x0000bb0000a97a02 */ /* 0x000fe40000000f00 */
.L_x_14:
[----:B------:R-:W3:Y:S01]  /*5530*/  S2UR UR6, SR_CTAID.Y ;  /* 0x00000000000679c3 */ /* 0x000ee20000002600 */
[----:B-1----:R-:W1:Y:S01]  /*5540*/  S2R R3, SR_CTAID.X ;  /* 0x0000000000037919 */ /* 0x002e620000002500 */
[----:B------:R-:W-:Y:S01]  /*5550*/  ULDC UR4, c[0x0][0x1b0] ;  /* 0x00006c0000047ab9 */ /* 0x000fe20000000800 */
[----:B------:R-:W-:Y:S01]  /*5560*/  IMAD.MOV.U32 R132, RZ, RZ, -0x1 ;  /* 0xffffffffff847424 */ /* 0x000fe200078e00ff */
[----:B------:R-:W-:Y:S01]  /*5570*/  UISETP.LT.AND UP0, UPT, UR16, UR4, UPT ;  /* 0x000000041000728c */ /* 0x000fe2000bf01270 */
[----:B------:R-:W-:Y:S01]  /*5580*/  IMAD.MOV.U32 R166, RZ, RZ, 0x4 ;  /* 0x00000004ffa67424 */ /* 0x000fe200078e00ff */
[----:B------:R-:W-:Y:S01]  /*5590*/  ULDC UR5, c[0x0][0x1c0] ;  /* 0x0000700000057ab9 */ /* 0x000fe20000000800 */
[----:B------:R-:W-:Y:S01]  /*55a0*/  IMAD.MOV.U32 R137, RZ, RZ, -0x1 ;  /* 0xffffffffff897424 */ /* 0x000fe200078e00ff */
[----:B------:R-:W-:Y:S01]  /*55b0*/  ULDC UR4, c[0x0][0x318] ;  /* 0x0000c60000047ab9 */ /* 0x000fe20000000800 */
[----:B------:R-:W-:Y:S01]  /*55c0*/  SHF.L.U32 R132, R132, c[0x0][0x1c0], RZ ;  /* 0x0000700084847a19 */ /* 0x000fe200000006ff */
[----:B------:R-:W-:-:S06]  /*55d0*/  UISETP.EQ.AND UP0, UPT, UR16, UR4, UP0 ;  /* 0x000000041000728c */ /* 0x000fcc0008702270 */
[----:B------:R-:W-:Y:S01]  /*55e0*/  PLOP3.LUT P0, PT, PT, PT, UP0, 0x80, 0x0 ;  /* 0x000000000000781c */ /* 0x000fe20003f0f008 */
[----:B---3--:R-:W-:Y:S01]  /*55f0*/  USHF.L.U32 UR5, UR6, UR5, URZ ;  /* 0x0000000506057299 */ /* 0x008fe2000800063f */
[----:B-1----:R-:W-:Y:S02]  /*5600*/  LOP3.LUT R132, R3, R132, RZ, 0x30, !PT ;  /* 0x0000008403847212 */ /* 0x002fe400078e30ff */
[----:B------:R-:W-:-:S03]  /*5610*/  SHF.R.S32.HI R3, RZ, c[0x0][0x1c0], R3 ;  /* 0x00007000ff037a19 */ /* 0x000fc60000011403 */
[----:B------:R-:W-:-:S05]  /*5620*/  IADD3 R132, R132, UR5, RZ ;  /* 0x0000000584847c10 */ /* 0x000fca000fffe0ff */
[----:B------:R-:W-:-:S04]  /*5630*/  IMAD R167, R132, c[0x0][0x1a8], R3 ;  /* 0x00006a0084a77a24 */ /* 0x000fc800078e0203 */
[----:B------:R-:W-:Y:S01]  /*5640*/  IMAD.WIDE R166, R167, R166, c[0x0][0x310] ;  /* 0x0000c400a7a67625 */ /* 0x000fe200078e02a6 */
[----:B------:R-:W-:Y:S05]  /*5650*/  @!P0 BRA `(.L_x_16) ;  /* 0x0000009000008947 */ /* 0x000fea0003800000 */
[----:B------:R-:W-:Y:S01]  /*5660*/  ISETP.GT.AND P1, PT, R217, RZ, PT ;  /* 0x000000ffd900720c */ /* 0x000fe20003f24270 */
[----:B------:R-:W-:Y:S01]  /*5670*/  BSSY B0, `(.L_x_17) ;  /* 0x0000005000007945 */ /* 0x000fe20003800000 */
[----:B------:R-:W-:-:S11]  /*5680*/  MOV R137, 0xffffffff ;  /* 0xffffffff00897802 */ /* 0x000fd60000000f00 */
[----:B------:R-:W-:Y:S05]  /*5690*/  @P1 BRA `(.L_x_18) ;  /* 0x0000002000001947 */ /* 0x000fea0003800000 */
[----:B------:R-:W3:Y:S02]  /*56a0*/  LDG.E.STRONG.GPU R137, [R166.64] ;  /* 0x00000020a6897981 */ /* 0x000ee4000c1ef900 */
[----:B---3--:R-:W-:-:S05]  /*56b0*/  CCTL.IVALL ;  /* 0x00000000ff00798f */ /* 0x008fca0002000000 */
.L_x_18:
[----:B------:R-:W-:Y:S05]  /*56c0*/  BSYNC B0 ;  /* 0x0000000000007941 */ /* 0x000fea0003800000 */
.L_x_17:
[----:B------:R-:W-:-:S04]  /*56d0*/  ISETP.NE.AND P1, PT, R216, RZ, PT ;  /* 0x000000ffd800720c */ /* 0x000fc80003f25270 */
[----:B-----5:R-:W-:Y:S02]  /*56e0*/  FSEL R169, R169, 1, !P1 ;  /* 0x3f800000a9a97808 */ /* 0x020fe40004800000 */
.L_x_16:
[----:B------:R-:W-:Y:S01]  /*56f0*/  SHF.R.S32.HI R134, RZ, 0x1f, R217 ;  /* 0x0000001fff867819 */ /* 0x000fe200000114d9 */
[----:B------:R-:W-:Y:S01]  /*5700*/  ULEA UR28, UR29, UR28, 0x1 ;  /* 0x0000001c1d1c7291 */ /* 0x000fe2000f8e083f */
[----:B------:R-:W-:Y:S01]  /*5710*/  ISETP.NE.U32.AND P6, PT, RZ, c[0x0][0x2e0], PT ;  /* 0x0000b800ff007a0c */ /* 0x000fe20003fc5070 */
[----:B------:R-:W-:Y:S01]  /*5720*/  USHF.L.U32 UR27, UR27, 0x5, URZ ;  /* 0x000000051b1b7899 */ /* 0x000fe2000800063f */
[CC--:B------:R-:W-:Y:S01]  /*5730*/  LEA.HI R2, R134.reuse, R217.reuse, RZ, 0x5 ;  /* 0x000000d986027211 */ /* 0x0c0fe200078f28ff */
[----:B------:R-:W-:Y:S01]  /*5740*/  USHF.L.U32 UR28, UR28, 0x3, URZ ;  /* 0x000000031c1c7899 */ /* 0x000fe2000800063f */
[----:B------:R-:W-:Y:S01]  /*5750*/  LEA.HI R134, R134, R217, RZ, 0x7 ;  /* 0x000000d986867211 */ /* 0x000fe200078f38ff */
[----:B------:R-:W-:Y:S01]  /*5760*/  IMAD.MOV.U32 R172, RZ, RZ, c[0x0][0x260] ;  /* 0x00009800ffac7624 */ /* 0x000fe200078e00ff */
[----:B------:R-:W-:Y:S01]  /*5770*/  SHF.R.S32.HI R136, RZ, 0x5, R2 ;  /* 0x00000005ff887819 */ /* 0x000fe20000011402 */
[----:B------:R-:W-:Y:S01]  /*5780*/  UIMAD UR27, UR28, 0x44, UR27 ;  /* 0x000000441c1b78a4 */ /* 0x000fe2000f8e021b */
[----:B------:R-:W-:Y:S01]  /*5790*/  LOP3.LUT R2, R2, 0xffffffe0, RZ, 0xc0, !PT ;  /* 0xffffffe002027812 */ /* 0x000fe200078ec0ff */
[----:B------:R-:W-:Y:S01]  /*57a0*/  IMAD.MOV.U32 R168, RZ, RZ, c[0x0][0x278] ;  /* 0x00009e00ffa87624 */ /* 0x000fe200078e00ff */
[----:B------:R-:W-:Y:S01]  /*57b0*/  SHF.R.S32.HI R135, RZ, 0x1f, R136 ;  /* 0x0000001fff877819 */ /* 0x000fe20000011488 */
[----:B--2---:R-:W-:Y:S01]  /*57c0*/  IMAD.MOV.U32 R165, RZ, RZ, c[0x0][0x27c] ;  /* 0x00009f00ffa57624 */ /* 0x004fe200078e00ff */
[----:B------:R-:W-:Y:S01]  /*57d0*/  LOP3.LUT R139, R134, 0xffffff80, RZ, 0xc0, !PT ;  /* 0xffffff80868b7812 */ /* 0x000fe200078ec0ff */
[----:B------:R-:W-:Y:S01]  /*57e0*/  IMAD.IADD R2, R217, 0x1, -R2 ;  /* 0x00000001d9027824 */ /* 0x000fe200078e0a02 */
[----:B------:R-:W-:-:S02]  /*57f0*/  LEA.HI R135, R135, R136, RZ, 0x2 ;  /* 0x0000008887877211 */ /* 0x000fc400078f10ff */
[----:B------:R-:W-:Y:S02]  /*5800*/  SHF.R.S32.HI R134, RZ, 0x7, R134 ;  /* 0x00000007ff867819 */ /* 0x000fe40000011486 */
[----:B------:R-:W-:Y:S02]  /*5810*/  LOP3.LUT R135, R135, 0xfffffffc, RZ, 0xc0, !PT ;  /* 0xfffffffc87877812 */ /* 0x000fe400078ec0ff */
[----:B------:R-:W-:Y:S02]  /*5820*/  SHF.R.S32.HI R133, RZ, 0x1f, R2 ;  /* 0x0000001fff857819 */ /* 0x000fe40000011402 */
[----:B------:R-:W-:Y:S01]  /*5830*/  ISETP.NE.U32.AND P4, PT, RZ, c[0x0][0x298], PT ;  /* 0x0000a600ff007a0c */ /* 0x000fe20003f85070 */
[----:B------:R-:W-:Y:S01]  /*5840*/  IMAD.IADD R135, R136, 0x1, -R135 ;  /* 0x0000000188877824 */ /* 0x000fe200078e0a87 */
[----:B------:R-:W-:Y:S02]  /*5850*/  LEA.HI R0, R133, R2, RZ, 0x4 ;  /* 0x0000000285007211 */ /* 0x000fe400078f20ff */
[----:B------:R-:W-:-:S02]  /*5860*/  ISETP.NE.AND.EX P6, PT, RZ, c[0x0][0x2e4], PT, P6 ;  /* 0x0000b900ff007a0c */ /* 0x000fc40003fc5360 */
[C---:B------:R-:W-:Y:S02]  /*5870*/  LEA.HI.SX32 R139, R0.reuse, R139, 0x1c ;  /* 0x0000008b008b7211 */ /* 0x040fe400078fe2ff */
[----:B------:R-:W-:Y:S02]  /*5880*/  LOP3.LUT R133, R0, 0x3ffffff0, RZ, 0xc0, !PT ;  /* 0x3ffffff000857812 */ /* 0x000fe400078ec0ff */
[----:B------:R-:W-:Y:S02]  /*5890*/  LEA.HI R0, R135, R135, RZ, 0x1 ;  /* 0x0000008787007211 */ /* 0x000fe400078f08ff */
[----:B------:R-:W-:Y:S01]  /*58a0*/  ISETP.NE.AND.EX P4, PT, RZ, c[0x0][0x29c], PT, P4 ;  /* 0x0000a700ff007a0c */ /* 0x000fe20003f85340 */
[----:B------:R-:W-:Y:S01]  /*58b0*/  IMAD.IADD R2, R2, 0x1, -R133 ;  /* 0x0000000102027824 */ /* 0x000fe200078e0a85 */
[----:B------:R-:W-:Y:S01]  /*58c0*/  LOP3.LUT R136, R0, 0x3ffffffe, RZ, 0xc0, !PT ;  /* 0x3ffffffe00887812 */ /* 0x000fe200078ec0ff */
[----:B------:R-:W-:Y:S01]  /*58d0*/  IMAD R133, R134, -0x70, R139 ;  /* 0xffffff9086857824 */ /* 0x000fe200078e028b */
[----:B------:R-:W-:Y:S01]  /*58e0*/  SHF.R.S32.HI R0, RZ, 0x1, R0 ;  /* 0x00000001ff007819 */ /* 0x000fe20000011400 */
[----:B------:R-:W-:-:S02]  /*58f0*/  IMAD.SHL.U32 R2, R2, 0x4, RZ ;  /* 0x0000000402027824 */ /* 0x000fc400078e00ff */
[----:B------:R-:W-:Y:S01]  /*5900*/  IMAD.IADD R136, R135, 0x1, -R136 ;  /* 0x0000000187887824 */ /* 0x000fe200078e0a88 */
[C---:B------:R-:W-:Y:S01]  /*5910*/  LOP3.LUT R135, R217.reuse, 0x1f, RZ, 0xc0, !PT ;  /* 0x0000001fd9877812 */ /* 0x040fe200078ec0ff */
[----:B------:R-:W-:Y:S02]  /*5920*/  IMAD R139, R0, 0x40, R139 ;  /* 0x00000040008b7824 */ /* 0x000fe400078e028b */
[----:B------:R-:W-:Y:S01]  /*5930*/  IMAD R132, R132, 0x80, R2 ;  /* 0x0000008084847824 */ /* 0x000fe200078e0202 */
[----:B------:R-:W-:Y:S01]  /*5940*/  SHF.R.U32.HI R135, RZ, 0x2, R135 ;  /* 0x00000002ff877819 */ /* 0x000fe20000011687 */
[----:B------:R-:W-:Y:S02]  /*5950*/  IMAD R134, R136, 0x4, R139 ;  /* 0x0000000488867824 */ /* 0x000fe400078e028b */
[----:B------:R-:W-:Y:S01]  /*5960*/  IMAD R133, R0, 0x8, R133 ;  /* 0x0000000800857824 */ /* 0x000fe200078e0285 */
[----:B------:R-:W-:Y:S01]  /*5970*/  LOP3.LUT R0, R217, 0x3, RZ, 0xc0, !PT ;  /* 0x00000003d9007812 */ /* 0x000fe200078ec0ff */
[C---:B------:R-:W-:Y:S01]  /*5980*/  IMAD.WIDE R138, R132.reuse, 0x4, RZ ;  /* 0x00000004848a7825 */ /* 0x040fe200078e02ff */
[----:B------:R-:W-:-:S02]  /*5990*/  ISETP.LT.AND P5, PT, R132, c[0x0][0x178], P6 ;  /* 0x00005e0084007a0c */ /* 0x000fc400037a1270 */
[----:B------:R-:W-:Y:S01]  /*59a0*/  ISETP.LT.AND P3, PT, R132, c[0x0][0x178], P4 ;  /* 0x00005e0084007a0c */ /* 0x000fe20002761270 */
[----:B------:R-:W-:Y:S01]  /*59b0*/  IMAD R3, R3, 0x80, R134 ;  /* 0x0000008003037824 */ /* 0x000fe200078e0286 */
[----:B------:R-:W-:Y:S01]  /*59c0*/  LOP3.LUT R134, R138, 0xfffffff0, RZ, 0xc0, !PT ;  /* 0xfffffff08a867812 */ /* 0x000fe200078ec0ff */
[----:B------:R-:W-:Y:S01]  /*59d0*/  IMAD R0, R135, 0x44, R0 ;  /* 0x0000004487007824 */ /* 0x000fe200078e0200 */
[----:B------:R-:W-:Y:S01]  /*59e0*/  LOP3.LUT R135, R139, 0x3fffffff, RZ, 0xc0, !PT ;  /* 0x3fffffff8b877812 */ /* 0x000fe200078ec0ff */
[----:B------:R-:W-:Y:S01]  /*59f0*/  IMAD R133, R136, 0x4, R133 ;  /* 0x0000000488857824 */ /* 0x000fe200078e0285 */
[----:B------:R-:W-:Y:S01]  /*5a00*/  SHF.R.S32.HI R174, RZ, 0x1f, R3 ;  /* 0x0000001fffae7819 */ /* 0x000fe20000011403 */
[----:B------:R-:W-:Y:S01]  /*5a10*/  IMAD.SHL.U32 R2, R2, 0x4, RZ ;  /* 0x0000000402027824 */ /* 0x000fe200078e00ff */
[----:B------:R-:W-:Y:S01]  /*5a20*/  IADD3 R132, R132, 0x40, RZ ;  /* 0x0000004084847810 */ /* 0x000fe20007ffe0ff */
[----:B------:R-:W-:Y:S01]  /*5a30*/  IMAD.WIDE.U32 R138, R3, c[0x0][0x2a0], R134 ;  /* 0x0000a800038a7a25 */ /* 0x000fe200078e0086 */
[----:B------:R-:W-:-:S02]  /*5a40*/  IADD3 R0, R0, UR27, RZ ;  /* 0x0000001b00007c10 */ /* 0x000fc4000fffe0ff */
[----:B------:R-:W-:Y:S01]  /*5a50*/  LOP3.LUT R2, R2, 0xfffffff0, RZ, 0xc0, !PT ;  /* 0xfffffff002027812 */ /* 0x000fe200078ec0ff */
[----:B------:R-:W-:Y:S01]  /*5a60*/  IMAD R136, R174, c[0x0][0x2a0], RZ ;  /* 0x0000a800ae887a24 */ /* 0x000fe200078e02ff */
[----:B------:R-:W-:Y:S01]  /*5a70*/  IADD3 R170, P2, R138, c[0x0][0x2e0], RZ ;  /* 0x0000b8008aaa7a10 */ /* 0x000fe20007f5e0ff */
[----:B------:R-:W-:Y:S01]  /*5a80*/  IMAD R174, R174, c[0x0][0x258], RZ ;  /* 0x00009600aeae7a24 */ /* 0x000fe200078e02ff */
[C---:B------:R-:W-:Y:S01]  /*5a90*/  ISETP.LT.AND P4, PT, R132.reuse, c[0x0][0x178], P4 ;  /* 0x00005e0084007a0c */ /* 0x040fe20002781270 */
[----:B------:R-:W-:Y:S01]  /*5aa0*/  IMAD.WIDE.U32 R134, R3, c[0x0][0x258], R134 ;  /* 0x0000960003867a25 */ /* 0x000fe200078e0086 */
[----:B------:R-:W-:-:S03]  /*5ab0*/  ISETP.LT.AND P6, PT, R132, c[0x0][0x178], P6 ;  /* 0x00005e0084007a0c */ /* 0x000fc600037c1270 */
[C---:B------:R-:W-:Y:S01]  /*5ac0*/  IMAD R174, R3.reuse, c[0x0][0x25c], R174 ;  /* 0x0000970003ae7a24 */ /* 0x040fe200078e02ae */
[----:B------:R-:W-:Y:S01]  /*5ad0*/  IADD3 R175, P1, R134, c[0x0][0x298], RZ ;  /* 0x0000a60086af7a10 */ /* 0x000fe20007f3e0ff */
[----:B------:R-:W-:Y:S01]  /*5ae0*/  IMAD R171, R3, c[0x0][0x2a4], R136 ;  /* 0x0000a90003ab7a24 */ /* 0x000fe200078e0288 */
[----:B------:R-:W-:Y:S01]  /*5af0*/  SEL R136, RZ, 0x1, !P4 ;  /* 0x00000001ff887807 */ /* 0x000fe20006000000 */
[----:B------:R-:W-:Y:S01]  /*5b00*/  IMAD R2, R133, 0x220, R2 ;  /* 0x0000022085027824 */ /* 0x000fe200078e0202 */
[----:B------:R-:W-:Y:S01]  /*5b10*/  IADD3.X R174, R135, c[0x0][0x29c], R174, P1, !PT ;  /* 0x0000a70087ae7a10 */ /* 0x000fe20000ffe4ae */
[----:B------:R-:W-:Y:S01]  /*5b20*/  IMAD.MOV.U32 R133, RZ, RZ, c[0x0][0x264] ;  /* 0x00009900ff857624 */ /* 0x000fe200078e00ff */
[----:B------:R-:W-:Y:S02]  /*5b30*/  IADD3.X R171, R139, c[0x0][0x2e4], R171, P2, !PT ;  /* 0x0000b9008bab7a10 */ /* 0x000fe400017fe4ab */
[----:B------:R-:W-:Y:S01]  /*5b40*/  SEL R135, RZ, 0x1, !P3 ;  /* 0x00000001ff877807 */ /* 0x000fe20005800000 */
[----:B------:R-:W-:Y:S05]  /*5b50*/  @P0 BRA `(.L_x_19) ;  /* 0x0000023000000947 */ /* 0x000fea0003800000 */
[----:B------:R-:W-:Y:S01]  /*5b60*/  IMAD.MOV.U32 R132, RZ, RZ, c[0x0][0x318] ;  /* 0x0000c600ff847624 */ /* 0x000fe200078e00ff */
[----:B------:R-:W-:Y:S01]  /*5b70*/  MOV R172, c[0x0][0x260] ;  /* 0x0000980000ac7a02 */ /* 0x000fe20000000f00 */
[----:B------:R-:W-:Y:S01]  /*5b80*/  IMAD.MOV.U32 R133, RZ, RZ, c[0x0][0x264] ;  /* 0x00009900ff857624 */ /* 0x000fe200078e00ff */
[----:B------:R-:W-:Y:S01]  /*5b90*/  MOV R168, c[0x0][0x278] ;  /* 0x00009e0000a87a02 */ /* 0x000fe20000000f00 */
[----:B------:R-:W-:Y:S01]  /*5ba0*/  IMAD.MOV.U32 R165, RZ, RZ, c[0x0][0x27c] ;  /* 0x00009f00ffa57624 */ /* 0x000fe200078e00ff */
[----:B------:R-:W-:-:S13]  /*5bb0*/  ISETP.NE.AND P0, PT, R132, 0x2, PT ;  /* 0x000000028400780c */ /* 0x000fda0003f05270 */
[----:B------:R-:W-:Y:S05]  /*5bc0*/  @P0 BRA `(.L_x_20) ;  /* 0x0000035000000947 */ /* 0x000fea0003800000 */
[----:B------:R-:W-:Y:S01]  /*5bd0*/  MOV R132, c[0x0][0x160] ;  /* 0x0000580000847a02 */ /* 0x000fe20000000f00 */
[----:B------:R-:W-:Y:S01]  /*5be0*/  IMAD.WIDE.U32 R138, R216, c[0x0][0x160], RZ ;  /* 0x00005800d88a7a25 */ /* 0x000fe200078e00ff */
[----:B------:R-:W-:Y:S02]  /*5bf0*/  SHF.R.S32.HI R137, RZ, 0x1f, R216 ;  /* 0x0000001fff897819 */ /* 0x000fe400000114d8 */
[----:B------:R-:W-:-:S03]  /*5c00*/  SHF.R.S32.HI R132, RZ, 0x1f, R132 ;  /* 0x0000001fff847819 */ /* 0x000fc60000011484 */
[----:B------:R-:W-:Y:S02]  /*5c10*/  IMAD R137, R137, c[0x0][0x160], RZ ;  /* 0x0000580089897a24 */ /* 0x000fe400078e02ff */
[----:B------:R-:W-:-:S04]  /*5c20*/  IMAD.WIDE.U32 R140, R138, c[0x0][0x170], RZ ;  /* 0x00005c008a8c7a25 */ /* 0x000fc800078e00ff */
[----:B------:R-:W-:Y:S01]  /*5c30*/  IMAD R137, R216, R132, R137 ;  /* 0x00000084d8897224 */ /* 0x000fe200078e0289 */
[----:B------:R-:W-:-:S04]  /*5c40*/  MOV R132, c[0x0][0x170] ;  /* 0x00005c0000847a02 */ /* 0x000fc80000000f00 */
[----:B------:R-:W-:Y:S02]  /*5c50*/  IADD3 R134, R139, R137, RZ ;  /* 0x000000898b867210 */ /* 0x000fe40007ffe0ff */
[----:B------:R-:W-:-:S03]  /*5c60*/  SHF.R.S32.HI R132, RZ, 0x1f, R132 ;  /* 0x0000001fff847819 */ /* 0x000fc60000011484 */
[----:B------:R-:W-:-:S04]  /*5c70*/  IMAD R137, R134, c[0x0][0x170], RZ ;  /* 0x00005c0086897a24 */ /* 0x000fc800078e02ff */
[----:B------:R-:W-:Y:S01]  /*5c80*/  IMAD R137, R132, R138, R137 ;  /* 0x0000008a84897224 */ /* 0x000fe200078e0289 */
[----:B------:R-:W-:Y:S01]  /*5c90*/  MOV R132, c[0x0][0x174] ;  /* 0x00005d0000847a02 */ /* 0x000fe20000000f00 */
[----:B------:R-:W-:-:S03]  /*5ca0*/  IMAD.WIDE.U32 R138, R140, c[0x0][0x174], RZ ;  /* 0x00005d008c8a7a25 */ /* 0x000fc600078e00ff */
[----:B------:R-:W-:Y:S02]  /*5cb0*/  IADD3 R134, R141, R137, RZ ;  /* 0x000000898d867210 */ /* 0x000fe40007ffe0ff */
[----:B------:R-:W-:Y:S02]  /*5cc0*/  SHF.R.S32.HI R137, RZ, 0x1f, R132 ;  /* 0x0000001fff897819 */ /* 0x000fe40000011484 */
[----:B------:R-:W-:Y:S01]  /*5cd0*/  MOV R132, c[0x0][0x178] ;  /* 0x00005e0000847a02 */ /* 0x000fe20000000f00 */
[----:B------:R-:W-:-:S04]  /*5ce0*/  IMAD R134, R134, c[0x0][0x174], RZ ;  /* 0x00005d0086867a24 */ /* 0x000fc800078e02ff */
[----:B------:R-:W-:Y:S02]  /*5cf0*/  IMAD R137, R137, R140, R134 ;  /* 0x0000008c89897224 */ /* 0x000fe400078e0286 */
[----:B------:R-:W-:-:S03]  /*5d00*/  IMAD.WIDE.U32 R140, R138, c[0x0][0x178], RZ ;  /* 0x00005e008a8c7a25 */ /* 0x000fc600078e00ff */
[----:B------:R-:W-:Y:S02]  /*5d10*/  IADD3 R134, R139, R137, RZ ;  /* 0x000000898b867210 */ /* 0x000fe40007ffe0ff */
[----:B------:R-:W-:Y:S02]  /*5d20*/  SHF.R.S32.HI R137, RZ, 0x1f, R132 ;  /* 0x0000001fff897819 */ /* 0x000fe40000011484 */
[----:B------:R-:W-:Y:S01]  /*5d30*/  LEA R170, P0, R140, R170, 0x2 ;  /* 0x000000aa8caa7211 */ /* 0x000fe200078010ff */
[----:B------:R-:W-:-:S04]  /*5d40*/  IMAD R134, R134, c[0x0][0x178], RZ ;  /* 0x00005e0086867a24 */ /* 0x000fc800078e02ff */
[----:B------:R-:W-:-:S05]  /*5d50*/  IMAD R137, R137, R138, R134 ;  /* 0x0000008a89897224 */ /* 0x000fca00078e0286 */
[----:B------:R-:W-:-:S04]  /*5d60*/  IADD3 R137, R141, R137, RZ ;  /* 0x000000898d897210 */ /* 0x000fc80007ffe0ff */
[----:B------:R-:W-:Y:S01]  /*5d70*/  LEA.HI.X R171, R140, R171, R137, 0x2, P0 ;  /* 0x000000ab8cab7211 */ /* 0x000fe200000f1489 */
[----:B------:R-:W-:Y:S05]  /*5d80*/  BRA `(.L_x_20) ;  /* 0x0000019000007947 */ /* 0x000fea0003800000 */
.L_x_19:
[----:B------:R-:W-:-:S13]  /*5d90*/  ISETP.NE.AND P0, PT, R137, R216, PT ;  /* 0x000000d88900720c */ /* 0x000fda0003f05270 */
[----:B------:R-:W-:Y:S01]  /*5da0*/  BAR.RED.AND.DEFER_BLOCKING 0x0, P0 ;  /* 0x0000000000007b1d */ /* 0x000fe20000014400 */
[----:B------:R-:W-:-:S04]  /*5db0*/  ISETP.NE.AND P0, PT, R216, RZ, PT ;  /* 0x000000ffd800720c */ /* 0x000fc80003f05270 */
[----:B------:R-:W-:Y:S02]  /*5dc0*/  SEL R175, R175, R170, !P0 ;  /* 0x000000aaafaf7207 */ /* 0x000fe40004000000 */
[----:B------:R-:W-:Y:S02]  /*5dd0*/  SEL R174, R174, R171, !P0 ;  /* 0x000000abaeae7207 */ /* 0x000fe40004000000 */
[----:B------:R-:W-:Y:S02]  /*5de0*/  SEL R168, R168, c[0x0][0x2c0], !P0 ;  /* 0x0000b000a8a87a07 */ /* 0x000fe40004000000 */
[----:B------:R-:W-:Y:S02]  /*5df0*/  SEL R165, R165, c[0x0][0x2c4], !P0 ;  /* 0x0000b100a5a57a07 */ /* 0x000fe40004000000 */
[----:B------:R-:W-:Y:S02]  /*5e00*/  SEL R172, R172, c[0x0][0x2a8], !P0 ;  /* 0x0000aa00acac7a07 */ /* 0x000fe40004000000 */
[----:B------:R-:W-:-:S02]  /*5e10*/  @P0 SEL R136, RZ, 0x1, !P6 ;  /* 0x00000001ff880807 */ /* 0x000fc40007000000 */
[----:B------:R-:W-:Y:S02]  /*5e20*/  @P0 SEL R135, RZ, 0x1, !P5 ;  /* 0x00000001ff870807 */ /* 0x000fe40006800000 */
[----:B------:R-:W-:Y:S01]  /*5e30*/  SEL R133, R133, c[0x0][0x2ac], !P0 ;  /* 0x0000ab0085857a07 */ /* 0x000fe20004000000 */
[----:B------:R-:W1:Y:S02]  /*5e40*/  B2R.RESULT RZ, P1 ;  /* 0x0000000000ff731c */ /* 0x000e640000024000 */
[----:B-1----:R-:W-:Y:S05]  /*5e50*/  @!P1 BRA `(.L_x_21) ;  /* 0x000000a000009947 */ /* 0x002fea0003800000 */
[----:B------:R-:W-:-:S12]  /*5e60*/  ISETP.GT.AND P1, PT, R217, RZ, PT ;  /* 0x000000ffd900720c */ /* 0x000fd80003f24270 */
.L_x_23:
[----:B------:R-:W-:Y:S01]  /*5e70*/  YIELD ;  /* 0x0000000000007946 */ /* 0x000fe20003800000 */
[----:B------:R-:W-:Y:S05]  /*5e80*/  @P1 BRA `(.L_x_22) ;  /* 0x0000002000001947 */ /* 0x000fea0003800000 */
[----:B------:R-:W2:Y:S02]  /*5e90*/  LDG.E.STRONG.GPU R137, [R166.64] ;  /* 0x00000020a6897981 */ /* 0x000ea4000c1ef900 */
[----:B--2---:R-:W-:-:S05]  /*5ea0*/  CCTL.IVALL ;  /* 0x00000000ff00798f */ /* 0x004fca0002000000 */
.L_x_22:
[----:B------:R-:W-:Y:S01]  /*5eb0*/  ISETP.NE.AND P0, PT, R137, R216, PT ;  /* 0x000000d88900720c */ /* 0x000fe20003f05270 */
[----:B------:R-:W-:-:S12]  /*5ec0*/  WARPSYNC 0xffffffff ;  /* 0xffffffff00007948 */ /* 0x000fd80003800000 */
[----:B------:R-:W-:Y:S06]  /*5ed0*/  BAR.RED.AND.DEFER_BLOCKING 0x0, P0 ;  /* 0x0000000000007b1d */ /* 0x000fec0000014400 */
[----:B------:R-:W1:Y:S02]  /*5ee0*/  B2R.RESULT RZ, P0 ;  /* 0x0000000000ff731c */ /* 0x000e640000004000 */
[----:B-1----:R-:W-:Y:S05]  /*5ef0*/  @P0 BRA `(.L_x_23) ;  /* 0xffffff7000000947 */ /* 0x002fea000383ffff */
.L_x_21:
[----:B------:R-:W-:Y:S01]  /*5f00*/  WARPSYNC 0xffffffff ;  /* 0xffffffff00007948 */ /* 0x000fe20003800000 */
[----:B------:R-:W-:Y:S06]  /*5f10*/  BAR.SYNC.DEFER_BLOCKING 0x0 ;  /* 0x0000000000007b1d */ /* 0x000fec0000010000 */
.L_x_20:
[----:B-----5:R-:W-:Y:S01]  /*5f20*/  FSETP.NEU.AND P0, PT, R169, RZ, PT ;  /* 0x000000ffa900720b */ /* 0x020fe20003f0d000 */
[----:B------:R-:W-:Y:S01]  /*5f30*/  ULDC UR6, c[0x0][0x160] ;  /* 0x0000580000067ab9 */ /* 0x000fe20000000800 */
[----:B------:R-:W-:Y:S01]  /*5f40*/  BSSY B0, `(.L_x_24) ;  /* 0x0000411000007945 */ /* 0x000fe20003800000 */
[----:B------:R-:W-:-:S02]  /*5f50*/  ULDC.64 UR4, c[0x0][0x170] ;  /* 0x00005c0000047ab9 */ /* 0x000fc40000000a00 */
[----:B------:R-:W-:-:S04]  /*5f60*/  UIMAD UR6, UR4, UR6, URZ ;  /* 0x00000006040672a4 */ /* 0x000fc8000f8e023f */
[----:B------:R-:W-:-:S04]  /*5f70*/  UIMAD UR6, UR6, UR5, URZ ;  /* 0x00000005060672a4 */ /* 0x000fc8000f8e023f */
[----:B------:R-:W-:Y:S05]  /*5f80*/  @!P0 BRA `(.L_x_25) ;  /* 0x000028e000008947 */ /* 0x000fea0003800000 */
[----:B------:R-:W-:Y:S01]  /*5f90*/  PRMT R135, R135, 0x9910, RZ ;  /* 0x0000991087877816 */ /* 0x000fe200000000ff */
[----:B------:R-:W-:Y:S01]  /*5fa0*/  CS2R R144, SRZ ;  /* 0x0000000000907805 */ /* 0x000fe2000001ff00 */
[----:B------:R-:W-:Y:S01]  /*5fb0*/  PRMT R132, R136, 0x9910, RZ ;  /* 0x0000991088847816 */ /* 0x000fe200000000ff */
[----:B------:R-:W-:Y:S01]  /*5fc0*/  CS2R R146, SRZ ;  /* 0x0000000000927805 */ /* 0x000fe2000001ff00 */
[----:B------:R-:W-:Y:S01]  /*5fd0*/  ISETP.NE.AND P1, PT, R135, RZ, PT ;  /* 0x000000ff8700720c */ /* 0x000fe20003f25270 */
[----:B------:R-:W-:Y:S01]  /*5fe0*/  CS2R R140, SRZ ;  /* 0x00000000008c7805 */ /* 0x000fe2000001ff00 */
[----:B------:R-:W-:Y:S01]  /*5ff0*/  ISETP.NE.AND P0, PT, R132, RZ, PT ;  /* 0x000000ff8400720c */ /* 0x000fe20003f05270 */
[----:B------:R-:W-:Y:S01]  /*6000*/  CS2R R142, SRZ ;  /* 0x00000000008e7805 */ /* 0x000fe2000001ff00 */
[C---:B------:R-:W-:Y:S02]  /*6010*/  ISETP.LT.AND P3, PT, R3.reuse, UR6, P1 ;  /* 0x0000000603007c0c */ /* 0x040fe40008f61270 */
[C---:B------:R-:W-:Y:S01]  /*6020*/  IADD3 R176, R3.reuse, 0x2, RZ ;  /* 0x0000000203b07810 */ /* 0x040fe20007ffe0ff */
[----:B------:R-:W-:Y:S01]  /*6030*/  CS2R R138, SRZ ;  /* 0x00000000008a7805 */ /* 0x000fe2000001ff00 */
[----:B------:R-:W-:Y:S01]  /*6040*/  ISETP.LT.AND P2, PT, R3, UR6, P0 ;  /* 0x0000000603007c0c */ /* 0x000fe20008741270 */
[----:B------:R-:W-:-:S08]  /*6050*/  ULDC.64 UR4, c[0x0][0x2c0] ;  /* 0x0000b00000047ab9 */ /* 0x000fd00000000a00 */
[----:B------:R-:W-:Y:S02]  /*6060*/  @P3 MOV R134, R175 ;  /* 0x000000af00863202 */ /* 0x000fe40000000f00 */
[----:B------:R-:W-:-:S05]  /*6070*/  @P3 MOV R135, R174 ;  /* 0x000000ae00873202 */ /* 0x000fca0000000f00 */
[----:B------:R1:W2:Y:S01]  /*6080*/  @P3 LDG.E.LTC128B.128 R144, [R134.64] ;  /* 0x0000002086903981 */ /* 0x0002a2000c1e1d20 */
[----:B------:R-:W-:Y:S01]  /*6090*/  ISETP.LT.AND P3, PT, R176, UR6, P1 ;  /* 0x00000006b0007c0c */ /* 0x000fe20008f61270 */
[----:B------:R-:W-:Y:S01]  /*60a0*/  CS2R R136, SRZ ;  /* 0x0000000000887805 */ /* 0x000fe2000001ff00 */
[----:B-1----:R-:W-:Y:S02]  /*60b0*/  @P2 MOV R134, R175 ;  /* 0x000000af00862202 */ /* 0x002fe40000000f00 */
[----:B------:R-:W-:-:S05]  /*60c0*/  @P2 MOV R135, R174 ;  /* 0x000000ae00872202 */ /* 0x000fca0000000f00 */
[----:B------:R1:W3:Y:S01]  /*60d0*/  @P2 LDG.E.LTC128B.128 R140, [R134.64+0x100] ;  /* 0x00010020868c2981 */ /* 0x0002e2000c1e1d20 */
[----:B------:R-:W-:-:S04]  /*60e0*/  IADD3 R172, P2, R172, R175, RZ ;  /* 0x000000afacac7210 */ /* 0x000fc80007f5e0ff */
[----:B------:R-:W-:Y:S02]  /*60f0*/  IADD3.X R173, R133, R174, RZ, P2, !PT ;  /* 0x000000ae85ad7210 */ /* 0x000fe400017fe4ff */
[----:B------:R-:W-:-:S03]  /*6100*/  ISETP.LT.AND P2, PT, R176, UR6, P0 ;  /* 0x00000006b0007c0c */ /* 0x000fc60008741270 */
[----:B------:R-:W4:Y:S01]  /*6110*/  @P3 LDG.E.LTC128B.128 R136, [R172.64] ;  /* 0x00000020ac883981 */ /* 0x000f22000c1e1d20 */
[----:B------:R-:W-:-:S09]  /*6120*/  CS2R R132, SRZ ;  /* 0x0000000000847805 */ /* 0x000fd2000001ff00 */
[----:B------:R-:W-:Y:S02]  /*6130*/  @P2 MOV R148, R172 ;  /* 0x000000ac00942202 */ /* 0x000fe40000000f00 */
[----:B------:R-:W-:Y:S01]  /*6140*/  @P2 MOV R149, R173 ;  /* 0x000000ad00952202 */ /* 0x000fe20000000f00 */
[----:B-1----:R-:W-:-:S06]  /*6150*/  CS2R R134, SRZ ;  /* 0x0000000000867805 */ /* 0x002fcc000001ff00 */
[----:B------:R1:W5:Y:S04]  /*6160*/  @P2 LDG.E.LTC128B.128 R132, [R148.64+0x100] ;  /* 0x0001002094842981 */ /* 0x000368000c1e1d20 */
[----:B------:R-:W-:Y:S01]  /*6170*/  BAR.SYNC.DEFER_BLOCKING 0x0 ;  /* 0x0000000000007b1d */ /* 0x000fe20000010000 */
[C---:B------:R-:W-:Y:S02]  /*6180*/  ISETP.LT.AND P3, PT, R3.reuse, UR6, P5 ;  /* 0x0000000603007c0c */ /* 0x040fe4000af61270 */
[C---:B------:R-:W-:Y:S02]  /*6190*/  ISETP.LT.AND P2, PT, R3.reuse, UR6, P6 ;  /* 0x0000000603007c0c */ /* 0x040fe4000b741270 */
[----:B------:R-:W-:Y:S01]  /*61a0*/  ISETP.LT.AND P4, PT, R176, UR6, P6 ;  /* 0x00000006b0007c0c */ /* 0x000fe2000b781270 */
[----:B------:R-:W-:Y:S04]  /*61b0*/  STS.64 [R0.X8], R4 ;  /* 0x0000000400007388 */ /* 0x000fe80000008a00 */
[----:B------:R-:W-:Y:S04]  /*61c0*/  STS.64 [R0.X8+0x20], R8 ;  /* 0x0000200800007388 */ /* 0x000fe80000008a00 */
[----:B------:R-:W-:Y:S04]  /*61d0*/  STS.64 [R0.X8+0x40], R12 ;  /* 0x0000400c00007388 */ /* 0x000fe80000008a00 */
[----:B------:R-:W-:Y:S04]  /*61e0*/  STS.64 [R0.X8+0x60], R16 ;  /* 0x0000601000007388 */ /* 0x000fe80000008a00 */
[----:B------:R-:W-:Y:S04]  /*61f0*/  STS.64 [R0.X8+0x80], R20 ;  /* 0x0000801400007388 */ /* 0x000fe80000008a00 */
[----:B------:R-:W-:Y:S04]  /*6200*/  STS.64 [R0.X8+0xa0], R24 ;  /* 0x0000a01800007388 */ /* 0x000fe80000008a00 */
[----:B------:R1:W-:Y:S04]  /*6210*/  STS.64 [R0.X8+0xc0], R28 ;  /* 0x0000c01c00007388 */ /* 0x0003e80000008a00 */
[----:B------:R-:W-:Y:S04]  /*6220*/  STS.64 [R0.X8+0xe0], R32 ;  /* 0x0000e02000007388 */ /* 0x000fe80000008a00 */
[----:B------:R-:W-:Y:S01]  /*6230*/  BAR.SYNC.DEFER_BLOCKING 0x0 ;  /* 0x0000000000007b1d */ /* 0x000fe20000010000 */
[----:B-1----:R-:W-:-:S05]  /*6240*/  IADD3 R28, R3, 0x8, RZ ;  /* 0x00000008031c7810 */ /* 0x002fca0007ffe0ff */
[----:B------:R-:W1:Y:S04]  /*6250*/  LDS.128 R152, [R2] ;  /* 0x0000000002987984 */ /* 0x000e680000000c00 */
[----:B------:R-:W1:Y:S04]  /*6260*/  LDS.128 R148, [R2+0x100] ;  /* 0x0001000002947984 */ /* 0x000e680000000c00 */
[----:B------:R-:W1:Y:S04]  /*6270*/  LDS.128 R160, [R2+0x440] ;  /* 0x0004400002a07984 */ /* 0x000e680000000c00 */
[----:B------:R-:W1:Y:S01]  /*6280*/  LDS.128 R156, [R2+0x540] ;  /* 0x00054000029c7984 */ /* 0x000e620000000c00 */
[----:B------:R-:W-:Y:S01]  /*6290*/  IADD3 R29, R3, 0xa, RZ ;  /* 0x0000000a031d7810 */ /* 0x000fe20007ffe0ff */
[----:B--2---:R-:W-:-:S02]  /*62a0*/  FMUL R5, R144, R169 ;  /* 0x000000a990057220 */ /* 0x004fc40000400000 */
[-C--:B------:R-:W-:Y:S02]  /*62b0*/  FMUL R8, R145, R169.reuse ;  /* 0x000000a991087220 */ /* 0x080fe40000400000 */
[-C--:B-1----:R-:W-:Y:S02]  /*62c0*/  FFMA R152, R152, R164.reuse, R5 ;  /* 0x000000a498987223 */ /* 0x082fe40000000005 */
[-C--:B------:R-:W-:Y:S02]  /*62d0*/  FMUL R5, R146, R169.reuse ;  /* 0x000000a992057220 */ /* 0x080fe40000400000 */
[----:B------:R-:W-:Y:S02]  /*62e0*/  FMUL R4, R147, R169 ;  /* 0x000000a993047220 */ /* 0x000fe40000400000 */
[-C--:B------:R-:W-:Y:S02]  /*62f0*/  FFMA R153, R153, R164.reuse, R8 ;  /* 0x000000a499997223 */ /* 0x080fe40000000008 */
[----:B------:R-:W-:-:S02]  /*6300*/  FFMA R154, R154, R164, R5 ;  /* 0x000000a49a9a7223 */ /* 0x000fc40000000005 */
[----:B------:R-:W-:-:S05]  /*6310*/  FFMA R155, R155, R164, R4 ;  /* 0x000000a49b9b7223 */ /* 0x000fca0000000004 */
[----:B------:R-:W-:Y:S01]  /*6320*/  @P3 STG.E.128 [R170.64], R152 ;  /* 0x00000098aa003986 */ /* 0x000fe2000c101d20 */
[----:B------:R-:W-:-:S04]  /*6330*/  IADD3 R12, P3, R170, c[0x0][0x2a8], RZ ;  /* 0x0000aa00aa0c7a10 */ /* 0x000fc80007f7e0ff */
[----:B------:R-:W-:Y:S02]  /*6340*/  IADD3.X R13, R171, c[0x0][0x2ac], RZ, P3, !PT ;  /* 0x0000ab00ab0d7a10 */ /* 0x000fe40001ffe4ff */
[----:B------:R-:W-:Y:S01]  /*6350*/  ISETP.LT.AND P3, PT, R28, UR6, P1 ;  /* 0x000000061c007c0c */ /* 0x000fe20008f61270 */
[-C--:B---3--:R-:W-:Y:S02]  /*6360*/  FMUL R9, R140, R169.reuse ;  /* 0x000000a98c097220 */ /* 0x088fe40000400000 */
[-C--:B------:R-:W-:Y:S02]  /*6370*/  FMUL R8, R141, R169.reuse ;  /* 0x000000a98d087220 */ /* 0x080fe40000400000 */
[-C--:B------:R-:W-:Y:S02]  /*6380*/  FMUL R5, R142, R169.reuse ;  /* 0x000000a98e057220 */ /* 0x080fe40000400000 */
[----:B------:R-:W-:Y:S02]  /*6390*/  FMUL R4, R143, R169 ;  /* 0x000000a98f047220 */ /* 0x000fe40000400000 */
[----:B------:R-:W-:-:S02]  /*63a0*/  FFMA R148, R148, R164, R9 ;  /* 0x000000a494947223 */ /* 0x000fc40000000009 */
[-C--:B------:R-:W-:Y:S02]  /*63b0*/  FFMA R149, R149, R164.reuse, R8 ;  /* 0x000000a495957223 */ /* 0x080fe40000000008 */
[-C--:B------:R-:W-:Y:S02]  /*63c0*/  FFMA R150, R150, R164.reuse, R5 ;  /* 0x000000a496967223 */ /* 0x080fe40000000005 */
[-C--:B------:R-:W-:Y:S02]  /*63d0*/  FFMA R151, R151, R164.reuse, R4 ;  /* 0x000000a497977223 */ /* 0x080fe40000000004 */
[-C--:B----4-:R-:W-:Y:S02]  /*63e0*/  FMUL R5, R136, R169.reuse ;  /* 0x000000a988057220 */ /* 0x090fe40000400000 */
[----:B------:R-:W-:Y:S01]  /*63f0*/  FMUL R8, R137, R169 ;  /* 0x000000a989087220 */ /* 0x000fe20000400000 */
[----:B------:R-:W-:Y:S01]  /*6400*/  @P2 STG.E.128 [R170.64+0x100], R148 ;  /* 0x00010094aa002986 */ /* 0x000fe2000c101d20 */
[----:B------:R-:W-:Y:S01]  /*6410*/  ISETP.LT.AND P2, PT, R176, UR6, P5 ;  /* 0x00000006b0007c0c */ /* 0x000fe2000af41270 */
[----:B------:R-:W-:-:S02]  /*6420*/  FFMA R160, R160, R164, R5 ;  /* 0x000000a4a0a07223 */ /* 0x000fc40000000005 */
[-C--:B------:R-:W-:Y:S02]  /*6430*/  FMUL R5, R138, R169.reuse ;  /* 0x000000a98a057220 */ /* 0x080fe40000400000 */
[-C--:B------:R-:W-:Y:S02]  /*6440*/  FMUL R4, R139, R169.reuse ;  /* 0x000000a98b047220 */ /* 0x080fe40000400000 */
[-C--:B------:R-:W-:Y:S02]  /*6450*/  FFMA R161, R161, R164.reuse, R8 ;  /* 0x000000a4a1a17223 */ /* 0x080fe40000000008 */
[-C--:B------:R-:W-:Y:S02]  /*6460*/  FFMA R162, R162, R164.reuse, R5 ;  /* 0x000000a4a2a27223 */ /* 0x080fe40000000005 */
[----:B------:R-:W-:Y:S02]  /*6470*/  FFMA R163, R163, R164, R4 ;  /* 0x000000a4a3a37223 */ /* 0x000fe40000000004 */
[----:B-----5:R-:W-:-:S02]  /*6480*/  FMUL R5, R132, R169 ;  /* 0x000000a984057220 */ /* 0x020fc40000400000 */
[----:B------:R-:W-:Y:S01]  /*6490*/  FMUL R4, R135, R169 ;  /* 0x000000a987047220 */ /* 0x000fe20000400000 */
[----:B------:R-:W-:Y:S01]  /*64a0*/  @P2 STG.E.128 [R12.64], R160 ;  /* 0x000000a00c002986 */ /* 0x000fe2000c101d20 */
[----:B------:R-:W-:Y:S01]  /*64b0*/  IADD3 R24, P2, R168, R175, RZ ;  /* 0x000000afa8187210 */ /* 0x000fe20007f5e0ff */
[----:B------:R-:W-:Y:S02]  /*64c0*/  FFMA R156, R156, R164, R5 ;  /* 0x000000a49c9c7223 */ /* 0x000fe40000000005 */
[-C--:B------:R-:W-:Y:S01]  /*64d0*/  FMUL R5, R134, R169.reuse ;  /* 0x000000a986057220 */ /* 0x080fe20000400000 */
[----:B------:R-:W-:Y:S01]  /*64e0*/  IADD3.X R25, R165, R174, RZ, P2, !PT ;  /* 0x000000aea5197210 */ /* 0x000fe200017fe4ff */
[----:B------:R-:W-:Y:S01]  /*64f0*/  FMUL R8, R133, R169 ;  /* 0x000000a985087220 */ /* 0x000fe20000400000 */
[----:B------:R-:W-:Y:S01]  /*6500*/  ISETP.LT.AND P2, PT, R28, UR6, P0 ;  /* 0x000000061c007c0c */ /* 0x000fe20008741270 */
[-C--:B------:R-:W-:Y:S01]  /*6510*/  FFMA R158, R158, R164.reuse, R5 ;  /* 0x000000a49e9e7223 */ /* 0x080fe20000000005 */
[----:B------:R-:W-:Y:S01]  /*6520*/  @P4 MOV R5, R13 ;  /* 0x0000000d00054202 */ /* 0x000fe20000000f00 */
[----:B------:R-:W-:Y:S01]  /*6530*/  FFMA R159, R159, R164, R4 ;  /* 0x000000a49f9f7223 */ /* 0x000fe20000000004 */
[----:B------:R-:W-:Y:S01]  /*6540*/  @P4 MOV R4, R12 ;  /* 0x0000000c00044202 */ /* 0x000fe20000000f00 */
[----:B------:R-:W-:-:S05]  /*6550*/  FFMA R157, R157, R164, R8 ;  /* 0x000000a49d9d7223 */ /* 0x000fca0000000008 */
[----:B------:R1:W-:Y:S03]  /*6560*/  @P4 STG.E.128 [R4.64+0x100], R156 ;  /* 0x0001009c04004986 */ /* 0x0003e6000c101d20 */
[----:B------:R-:W-:Y:S01]  /*6570*/  @P2 MOV R8, R24 ;  /* 0x0000001800082202 */ /* 0x000fe20000000f00 */
[----:B------:R-:W2:Y:S01]  /*6580*/  @P3 LDG.E.LTC128B.128 R144, [R24.64] ;  /* 0x0000002018903981 */ /* 0x000ea2000c1e1d20 */
[----:B------:R-:W-:Y:S02]  /*6590*/  @P2 MOV R9, R25 ;  /* 0x0000001900092202 */ /* 0x000fe40000000f00 */
[----:B------:R-:W-:-:S03]  /*65a0*/  ISETP.LT.AND P3, PT, R29, UR6, P1 ;  /* 0x000000061d007c0c */ /* 0x000fc60008f61270 */
[----:B------:R3:W4:Y:S01]  /*65b0*/  @P2 LDG.E.LTC128B.128 R140, [R8.64+0x100] ;  /* 0x00010020088c2981 */ /* 0x000722000c1e1d20 */
[----:B------:R-:W-:-:S04]  /*65c0*/  IADD3 R16, P2, R168, R172, RZ ;  /* 0x000000aca8107210 */ /* 0x000fc80007f5e0ff */
[----:B------:R-:W-:Y:S02]  /*65d0*/  IADD3.X R17, R165, R173, RZ, P2, !PT ;  /* 0x000000ada5117210 */ /* 0x000fe400017fe4ff */
[----:B------:R-:W-:-:S03]  /*65e0*/  IADD3 R21, P2, R168, 0x100, RZ ;  /* 0x00000100a8157810 */ /* 0x000fc60007f5e0ff */
[----:B------:R-:W5:Y:S01]  /*65f0*/  @P3 LDG.E.LTC128B.128 R136, [R16.64] ;  /* 0x0000002010883981 */ /* 0x000f62000c1e1d20 */
[----:B------:R-:W-:Y:S02]  /*6600*/  ISETP.LT.AND P3, PT, R29, UR6, P0 ;  /* 0x000000061d007c0c */ /* 0x000fe40008761270 */
[----:B------:R-:W-:Y:S02]  /*6610*/  IADD3.X R20, RZ, R165, RZ, P2, !PT ;  /* 0x000000a5ff147210 */ /* 0x000fe400017fe4ff */
[----:B-1----:R-:W-:-:S04]  /*6620*/  IADD3 R4, P2, R21, R172, RZ ;  /* 0x000000ac15047210 */ /* 0x002fc80007f5e0ff */
[----:B------:R-:W-:-:S05]  /*6630*/  IADD3.X R5, R20, R173, RZ, P2, !PT ;  /* 0x000000ad14057210 */ /* 0x000fca00017fe4ff */
[----:B------:R2:W5:Y:S04]  /*6640*/  @P3 LDG.E.LTC128B.128 R132, [R4.64] ;  /* 0x0000002004843981 */ /* 0x000568000c1e1d20 */
[----:B------:R-:W-:Y:S01]  /*6650*/  BAR.SYNC.DEFER_BLOCKING 0x0 ;  /* 0x0000000000007b1d */ /* 0x000fe20000010000 */
[----:B------:R-:W-:Y:S01]  /*6660*/  IADD3 R170, P2, R170, c[0x0][0x2c0], RZ ;  /* 0x0000b000aaaa7a10 */ /* 0x000fe20007f5e0ff */
[----:B------:R-:W-:Y:S01]  /*6670*/  UIADD3 UR4, UP0, UR4, 0x100, URZ ;  /* 0x0000010004047890 */ /* 0x000fe2000ff1e03f */
[C---:B------:R-:W-:Y:S02]  /*6680*/  ISETP.LT.AND P3, PT, R28.reuse, UR6, P5 ;  /* 0x000000061c007c0c */ /* 0x040fe4000af61270 */
[----:B------:R-:W-:Y:S01]  /*6690*/  IADD3.X R171, R171, c[0x0][0x2c4], RZ, P2, !PT ;  /* 0x0000b100abab7a10 */ /* 0x000fe200017fe4ff */
[----:B------:R-:W-:Y:S01]  /*66a0*/  UIADD3.X UR5, URZ, UR5, URZ, UP0, !UPT ;  /* 0x000000053f057290 */ /* 0x000fe200087fe43f */
[----:B------:R-:W-:-:S02]  /*66b0*/  ISETP.LT.AND P2, PT, R28, UR6, P6 ;  /* 0x000000061c007c0c */ /* 0x000fc4000b741270 */
[----:B------:R-:W-:Y:S01]  /*66c0*/  ISETP.LT.AND P4, PT, R29, UR6, P5 ;  /* 0x000000061d007c0c */ /* 0x000fe2000af81270 */
[----:B------:R-:W-:Y:S04]  /*66d0*/  STS.64 [R0.X8], R6 ;  /* 0x0000000600007388 */ /* 0x000fe80000008a00 */
[----:B------:R-:W-:Y:S04]  /*66e0*/  STS.64 [R0.X8+0x20], R10 ;  /* 0x0000200a00007388 */ /* 0x000fe80000008a00 */
[----:B------:R-:W-:Y:S04]  /*66f0*/  STS.64 [R0.X8+0x40], R14 ;  /* 0x0000400e00007388 */ /* 0x000fe80000008a00 */
[----:B------:R-:W-:Y:S04]  /*6700*/  STS.64 [R0.X8+0x60], R18 ;  /* 0x0000601200007388 */ /* 0x000fe80000008a00 */
[----:B------:R-:W-:Y:S04]  /*6710*/  STS.64 [R0.X8+0x80], R22 ;  /* 0x0000801600007388 */ /* 0x000fe80000008a00 */
[----:B------:R1:W-:Y:S04]  /*6720*/  STS.64 [R0.X8+0xa0], R26 ;  /* 0x0000a01a00007388 */ /* 0x0003e80000008a00 */
[----:B------:R-:W-:Y:S04]  /*6730*/  STS.64 [R0.X8+0xc0], R30 ;  /* 0x0000c01e00007388 */ /* 0x000fe80000008a00 */
[----:B------:R-:W-:Y:S04]  /*6740*/  STS.64 [R0.X8+0xe0], R34 ;  /* 0x0000e02200007388 */ /* 0x000fe80000008a00 */
[----:B------:R-:W-:Y:S01]  /*6750*/  BAR.SYNC.DEFER_BLOCKING 0x0 ;  /* 0x0000000000007b1d */ /* 0x000fe20000010000 */
[----:B-1----:R-:W-:-:S05]  /*6760*/  IADD3 R26, R3, 0x10, RZ ;  /* 0x00000010031a7810 */ /* 0x002fca0007ffe0ff */
[----:B------:R-:W1:Y:S04]  /*6770*/  LDS.128 R156, [R2] ;  /* 0x00000000029c7984 */ /* 0x000e680000000c00 */
[----:B------:R-:W1:Y:S04]  /*6780*/  LDS.128 R152, [R2+0x100] ;  /* 0x0001000002987984 */ /* 0x000e680000000c00 */
[----:B------:R-:W1:Y:S04]  /*6790*/  LDS.128 R148, [R2+0x440] ;  /* 0x0004400002947984 */ /* 0x000e680000000c00 */
[----:B---3--:R-:W3:Y:S01]  /*67a0*/  LDS.128 R8, [R2+0x540] ;  /* 0x0005400002087984 */ /* 0x008ee20000000c00 */
[----:B--2---:R-:W-:-:S02]  /*67b0*/  FMUL R5, R144, R169 ;  /* 0x000000a990057220 */ /* 0x004fc40000400000 */
[-C--:B------:R-:W-:Y:S02]  /*67c0*/  FMUL R15, R146, R169.reuse ;  /* 0x000000a9920f7220 */ /* 0x080fe40000400000 */
[-C--:B-1----:R-:W-:Y:S02]  /*67d0*/  FFMA R4, R156, R164.reuse, R5 ;  /* 0x000000a49c047223 */ /* 0x082fe40000000005 */
[-C--:B------:R-:W-:Y:S02]  /*67e0*/  FMUL R5, R145, R169.reuse ;  /* 0x000000a991057220 */ /* 0x080fe40000400000 */
[----:B------:R-:W-:Y:S02]  /*67f0*/  FMUL R7, R147, R169 ;  /* 0x000000a993077220 */ /* 0x000fe40000400000 */
[-C--:B------:R-:W-:Y:S02]  /*6800*/  FFMA R5, R157, R164.reuse, R5 ;  /* 0x000000a49d057223 */ /* 0x080fe40000000005 */
[----:B------:R-:W-:-:S02]  /*6810*/  FFMA R6, R158, R164, R15 ;  /* 0x000000a49e067223 */ /* 0x000fc4000000000f */
[-C--:B------:R-:W-:Y:S02]  /*6820*/  FFMA R7, R159, R164.reuse, R7 ;  /* 0x000000a49f077223 */ /* 0x080fe40000000007 */
[-C--:B----4-:R-:W-:Y:S02]  /*6830*/  FMUL R19, R140, R169.reuse ;  /* 0x000000a98c137220 */ /* 0x090fe40000400000 */
[-C--:B------:R-:W-:Y:S01]  /*6840*/  FMUL R18, R141, R169.reuse ;  /* 0x000000a98d127220 */ /* 0x080fe20000400000 */
[----:B------:R1:W-:Y:S01]  /*6850*/  @P3 STG.E.128 [R170.64], R4 ;  /* 0x00000004aa003986 */ /* 0x0003e2000c101d20 */
[-C--:B------:R-:W-:Y:S01]  /*6860*/  FMUL R15, R142, R169.reuse ;  /* 0x000000a98e0f7220 */ /* 0x080fe20000400000 */
[----:B------:R-:W-:Y:S01]  /*6870*/  ISETP.LT.AND P3, PT, R29, UR6, P6 ;  /* 0x000000061d007c0c */ /* 0x000fe2000b761270 */
[----:B------:R-:W-:Y:S02]  /*6880*/  FMUL R14, R143, R169 ;  /* 0x000000a98f0e7220 */ /* 0x000fe40000400000 */
[----:B------:R-:W-:-:S02]  /*6890*/  FFMA R152, R152, R164, R19 ;  /* 0x000000a498987223 */ /* 0x000fc40000000013 */
[-C--:B------:R-:W-:Y:S02]  /*68a0*/  FFMA R153, R153, R164.reuse, R18 ;  /* 0x000000a499997223 */ /* 0x080fe40000000012 */
[-C--:B------:R-:W-:Y:S02]  /*68b0*/  FFMA R154, R154, R164.reuse, R15 ;  /* 0x000000a49a9a7223 */ /* 0x080fe4000000000f */
[----:B------:R-:W-:Y:S01]  /*68c0*/  FFMA R155, R155, R164, R14 ;  /* 0x000000a49b9b7223 */ /* 0x000fe2000000000e */
[----:B-1----:R-:W-:Y:S01]  /*68d0*/  @P2 MOV R6, R170 ;  /* 0x000000aa00062202 */ /* 0x002fe20000000f00 */
[----:B-----5:R-:W-:Y:S01]  /*68e0*/  FMUL R5, R136, R169 ;  /* 0x000000a988057220 */ /* 0x020fe20000400000 */
[----:B------:R-:W-:Y:S01]  /*68f0*/  @P2 MOV R7, R171 ;  /* 0x000000ab00072202 */ /* 0x000fe20000000f00 */
[----:B------:R-:W-:Y:S02]  /*6900*/  FMUL R4, R137, R169 ;  /* 0x000000a989047220 */ /* 0x000fe40000400000 */
[----:B------:R-:W-:-:S02]  /*6910*/  FFMA R148, R148, R164, R5 ;  /* 0x000000a494947223 */ /* 0x000fc40000000005 */
[----:B------:R1:W-:Y:S01]  /*6920*/  @P2 STG.E.128 [R6.64+0x100], R152 ;  /* 0x0001009806002986 */ /* 0x0003e2000c101d20 */
[-C--:B------:R-:W-:Y:S01]  /*6930*/  FFMA R149, R149, R164.reuse, R4 ;  /* 0x000000a495957223 */ /* 0x080fe20000000004 */
[----:B------:R-:W-:Y:S01]  /*6940*/  IADD3 R22, P2, R12, c[0x0][0x2c0], RZ ;  /* 0x0000b0000c167a10 */ /* 0x000fe20007f5e0ff */
[-C--:B------:R-:W-:Y:S02]  /*6950*/  FMUL R5, R138, R169.reuse ;  /* 0x000000a98a057220 */ /* 0x080fe40000400000 */
[-C--:B------:R-:W-:Y:S01]  /*6960*/  FMUL R4, R139, R169.reuse ;  /* 0x000000a98b047220 */ /* 0x080fe20000400000 */
[----:B------:R-:W-:Y:S01]  /*6970*/  IADD3.X R23, R13, c[0x0][0x2c4], RZ, P2, !PT ;  /* 0x0000b1000d177a10 */ /* 0x000fe200017fe4ff */
[-C--:B------:R-:W-:Y:S02]  /*6980*/  FFMA R150, R150, R164.reuse, R5 ;  /* 0x000000a496967223 */ /* 0x080fe40000000005 */
[----:B------:R-:W-:Y:S01]  /*6990*/  FFMA R151, R151, R164, R4 ;  /* 0x000000a497977223 */ /* 0x000fe20000000004 */
[----:B------:R-:W-:Y:S01]  /*69a0*/  IADD3 R4, P2, R12, UR4, RZ ;  /* 0x000000040c047c10 */ /* 0x000fe2000ff5e0ff */
[----:B------:R-:W-:-:S02]  /*69b0*/  FMUL R5, R132, R169 ;  /* 0x000000a984057220 */ /* 0x000fc40000400000 */
[----:B------:R-:W-:Y:S01]  /*69c0*/  FMUL R12, R133, R169 ;  /* 0x000000a9850c7220 */ /* 0x000fe20000400000 */
[----:B------:R-:W-:Y:S01]  /*69d0*/  @P4 STG.E.128 [R22.64], R148 ;  /* 0x0000009416004986 */ /* 0x000fe2000c101d20 */
[----:B------:R-:W-:Y:S01]  /*69e0*/  ISETP.LT.AND P4, PT, R26, UR6, P1 ;  /* 0x000000061a007c0c */ /* 0x000fe20008f81270 */
[-C--:B---3--:R-:W-:Y:S01]  /*69f0*/  FFMA R8, R8, R164.reuse, R5 ;  /* 0x000000a408087223 */ /* 0x088fe20000000005 */
[----:B------:R-:W-:Y:S01]  /*6a00*/  IADD3.X R5, R13, UR5, RZ, P2, !PT ;  /* 0x000000050d057c10 */ /* 0x000fe200097fe4ff */
[----:B------:R-:W-:Y:S01]  /*6a10*/  FFMA R9, R9, R164, R12 ;  /* 0x000000a409097223 */ /* 0x000fe2000000000c */
[----:B------:R-:W-:-:S04]  /*6a20*/  IADD3 R28, P2, R168, R24, RZ ;  /* 0x00000018a81c7210 */ /* 0x000fc80007f5e0ff */
[----:B------:R-:W-:Y:S01]  /*6a30*/  IADD3.X R29, R165, R25, RZ, P2, !PT ;  /* 0x00000019a51d7210 */ /* 0x000fe200017fe4ff */
[-C--:B-1----:R-:W-:Y:S02]  /*6a40*/  FMUL R7, R134, R169.reuse ;  /* 0x000000a986077220 */ /* 0x082fe40000400000 */
[----:B------:R-:W-:Y:S02]  /*6a50*/  FMUL R6, R135, R169 ;  /* 0x000000a987067220 */ /* 0x000fe40000400000 */
[-C--:B------:R-:W-:Y:S02]  /*6a60*/  FFMA R10, R10, R164.reuse, R7 ;  /* 0x000000a40a0a7223 */ /* 0x080fe40000000007 */
[----:B------:R-:W-:-:S05]  /*6a70*/  FFMA R11, R11, R164, R6 ;  /* 0x000000a40b0b7223 */ /* 0x000fca0000000006 */
[----:B------:R1:W-:Y:S04]  /*6a80*/  @P3 STG.E.128 [R4.64], R8 ;  /* 0x0000000804003986 */ /* 0x0003e8000c101d20 */
[----:B------:R-:W2:Y:S01]  /*6a90*/  @P4 LDG.E.LTC128B.128 R144, [R28.64] ;  /* 0x000000201c904981 */ /* 0x000ea2000c1e1d20 */
[----:B------:R-:W-:Y:S02]  /*6aa0*/  ISETP.LT.AND P2, PT, R26, UR6, P0 ;  /* 0x000000061a007c0c */ /* 0x000fe40008741270 */
[----:B------:R-:W-:Y:S02]  /*6ab0*/  IADD3 R6, P3, R21, R24, RZ ;  /* 0x0000001815067210 */ /* 0x000fe40007f7e0ff */
[----:B------:R-:W-:Y:S02]  /*6ac0*/  IADD3 R24, R3, 0x12, RZ ;  /* 0x0000001203187810 */ /* 0x000fe40007ffe0ff */
[----:B------:R-:W-:-:S02]  /*6ad0*/  IADD3.X R7, R20, R25, RZ, P3, !PT ;  /* 0x0000001914077210 */ /* 0x000fc40001ffe4ff */
[----:B------:R-:W-:-:S05]  /*6ae0*/  ISETP.LT.AND P3, PT, R24, UR6, P1 ;  /* 0x0000000618007c0c */ /* 0x000fca0008f61270 */
[----:B------:R3:W4:Y:S01]  /*6af0*/  @P2 LDG.E.LTC128B.128 R140, [R6.64] ;  /* 0x00000020068c2981 */ /* 0x000722000c1e1d20 */
[----:B------:R-:W-:-:S04]  /*6b00*/  IADD3 R30, P2, R168, R16, RZ ;  /* 0x00000010a81e7210 */ /* 0x000fc80007f5e0ff */
[----:B------:R-:W-:-:S05]  /*6b10*/  IADD3.X R31, R165, R17, RZ, P2, !PT ;  /* 0x00000011a51f7210 */ /* 0x000fca00017fe4ff */
[----:B------:R-:W5:Y:S01]  /*6b20*/  @P3 LDG.E.LTC128B.128 R136, [R30.64] ;  /* 0x000000201e883981 */ /* 0x000f62000c1e1d20 */
[----:B------:R-:W-:Y:S02]  /*6b30*/  ISETP.LT.AND P3, PT, R24, UR6, P0 ;  /* 0x0000000618007c0c */ /* 0x000fe40008761270 */
[----:B-1----:R-:W-:-:S04]  /*6b40*/  IADD3 R4, P2, R21, R16, RZ ;  /* 0x0000001015047210 */ /* 0x002fc80007f5e0ff */
[----:B------:R-:W-:-:S07]  /*6b50*/  IADD3.X R5, R20, R17, RZ, P2, !PT ;  /* 0x0000001114057210 */ /* 0x000fce00017fe4ff */
[----:B------:R3:W5:Y:S04]  /*6b60*/  @P3 LDG.E.LTC128B.128 R132, [R4.64] ;  /* 0x0000002004843981 */ /* 0x000768000c1e1d20 */
[----:B------:R-:W-:Y:S01]  /*6b70*/  BAR.SYNC.DEFER_BLOCKING 0x0 ;  /* 0x0000000000007b1d */ /* 0x000fe20000010000 */
[----:B------:R-:W-:Y:S02]  /*6b80*/  ISETP.LT.AND P3, PT, R26, UR6, P5 ;  /* 0x000000061a007c0c */ /* 0x000fe4000af61270 */
[----:B------:R-:W-:Y:S02]  /*6b90*/  IADD3 R32, P2, R170, c[0x0][0x2c0], RZ ;  /* 0x0000b000aa207a10 */ /* 0x000fe40007f5e0ff */
[----:B------:R-:W-:Y:S01]  /*6ba0*/  ISETP.LT.AND P4, PT, R24, UR6, P6 ;  /* 0x0000000618007c0c */ /* 0x000fe2000b781270 */
[----:B------:R-:W-:Y:S04]  /*6bb0*/  STS.64 [R0.X8], R64 ;  /* 0x0000004000007388 */ /* 0x000fe80000008a00 */
[----:B------:R-:W-:Y:S04]  /*6bc0*/  STS.64 [R0.X8+0x20], R60 ;  /* 0x0000203c00007388 */ /* 0x000fe80000008a00 */
[----:B------:R-:W-:Y:S04]  /*6bd0*/  STS.64 [R0.X8+0x40], R56 ;  /* 0x0000403800007388 */ /* 0x000fe80000008a00 */
[----:B------:R-:W-:Y:S04]  /*6be0*/  STS.64 [R0.X8+0x60], R52 ;  /* 0x0000603400007388 */ /* 0x000fe80000008a00 */
[----:B------:R-:W-:Y:S04]  /*6bf0*/  STS.64 [R0.X8+0x80], R48 ;  /* 0x0000803000007388 */ /* 0x000fe80000008a00 */
[----:B------:R-:W-:Y:S04]  /*6c00*/  STS.64 [R0.X8+0xa0], R44 ;  /* 0x0000a02c00007388 */ /* 0x000fe80000008a00 */
[----:B------:R-:W-:Y:S04]  /*6c10*/  STS.64 [R0.X8+0xc0], R40 ;  /* 0x0000c02800007388 */ /* 0x000fe80000008a00 */
[----:B------:R1:W-:Y:S04]  /*6c20*/  STS.64 [R0.X8+0xe0], R36 ;  /* 0x0000e02400007388 */ /* 0x0003e80000008a00 */
[----:B------:R-:W-:Y:S01]  /*6c30*/  BAR.SYNC.DEFER_BLOCKING 0x0 ;  /* 0x0000000000007b1d */ /* 0x000fe20000010000 */
[----:B-1----:R-:W-:-:S05]  /*6c40*/  IADD3 R36, R3, 0x18, RZ ;  /* 0x0000001803247810 */ /* 0x002fca0007ffe0ff */
[----:B---3--:R-:W1:Y:S04]  /*6c50*/  LDS.128 R4, [R2] ;  /* 0x0000000002047984 */ /* 0x008e680000000c00 */
[----:B------:R-:W3:Y:S04]  /*6c60*/  LDS.128 R16, [R2+0x100] ;  /* 0x0001000002107984 */ /* 0x000ee80000000c00 */
[----:B------:R-:W1:Y:S01]  /*6c70*/  LDS.128 R12, [R2+0x440] ;  /* 0x00044000020c7984 */ /* 0x000e620000000c00 */
[-C--:B--2---:R-:W-:Y:S02]  /*6c80*/  FMUL R9, R144, R169.reuse ;  /* 0x000000a990097220 */ /* 0x084fe40000400000 */
[----:B------:R-:W-:-:S02]  /*6c90*/  FMUL R33, R145, R169 ;  /* 0x000000a991217220 */ /* 0x000fc40000400000 */
[-C--:B-1----:R-:W-:Y:S02]  /*6ca0*/  FFMA R4, R4, R164.reuse, R9 ;  /* 0x000000a404047223 */ /* 0x082fe40000000009 */
[----:B------:R-:W1:Y:S01]  /*6cb0*/  LDS.128 R8, [R2+0x540] ;  /* 0x0005400002087984 */ /* 0x000e620000000c00 */
[-C--:B------:R-:W-:Y:S02]  /*6cc0*/  FMUL R27, R146, R169.reuse ;  /* 0x000000a9921b7220 */ /* 0x080fe40000400000 */
[----:B------:R-:W-:Y:S02]  /*6cd0*/  FMUL R25, R147, R169 ;  /* 0x000000a993197220 */ /* 0x000fe40000400000 */
[-C--:B------:R-:W-:Y:S01]  /*6ce0*/  FFMA R5, R5, R164.reuse, R33 ;  /* 0x000000a405057223 */ /* 0x080fe20000000021 */
[----:B------:R-:W-:Y:S01]  /*6cf0*/  IADD3.X R33, R171, c[0x0][0x2c4], RZ, P2, !PT ;  /* 0x0000b100ab217a10 */ /* 0x000fe200017fe4ff */
[-C--:B------:R-:W-:Y:S01]  /*6d00*/  FFMA R6, R6, R164.reuse, R27 ;  /* 0x000000a406067223 */ /* 0x080fe2000000001b */
[----:B------:R-:W-:Y:S01]  /*6d10*/  ISETP.LT.AND P2, PT, R26, UR6, P6 ;  /* 0x000000061a007c0c */ /* 0x000fe2000b741270 */
[----:B------:R-:W-:-:S02]  /*6d20*/  FFMA R7, R7, R164, R25 ;  /* 0x000000a407077223 */ /* 0x000fc40000000019 */
[-C--:B----4-:R-:W-:Y:S02]  /*6d30*/  FMUL R25, R140, R169.reuse ;  /* 0x000000a98c197220 */ /* 0x090fe40000400000 */
[-C--:B------:R-:W-:Y:S01]  /*6d40*/  FMUL R26, R141, R169.reuse ;  /* 0x000000a98d1a7220 */ /* 0x080fe20000400000 */
[----:B------:R5:W-:Y:S01]  /*6d50*/  @P3 STG.E.128 [R32.64], R4 ;  /* 0x0000000420003986 */ /* 0x000be2000c101d20 */
[-C--:B---3--:R-:W-:Y:S01]  /*6d60*/  FFMA R16, R16, R164.reuse, R25 ;  /* 0x000000a410107223 */ /* 0x088fe20000000019 */
[----:B------:R-:W-:Y:S01]  /*6d70*/  IADD3 R34, P3, R170, UR4, RZ ;  /* 0x00000004aa227c10 */ /* 0x000fe2000ff7e0ff */
[-C--:B------:R-:W-:Y:S02]  /*6d80*/  FMUL R27, R142, R169.reuse ;  /* 0x000000a98e1b7220 */ /* 0x080fe40000400000 */
[----:B------:R-:W-:Y:S01]  /*6d90*/  FMUL R25, R143, R169 ;  /* 0x000000a98f197220 */ /* 0x000fe20000400000 */
[----:B------:R-:W-:Y:S01]  /*6da0*/  IADD3.X R35, R171, UR5, RZ, P3, !PT ;  /* 0x00000005ab237c10 */ /* 0x000fe20009ffe4ff */
[-C--:B------:R-:W-:Y:S01]  /*6db0*/  FFMA R17, R17, R164.reuse, R26 ;  /* 0x000000a411117223 */ /* 0x080fe2000000001a */
[----:B------:R-:W-:Y:S01]  /*6dc0*/  ISETP.LT.AND P3, PT, R24, UR6, P5 ;  /* 0x0000000618007c0c */ /* 0x000fe2000af61270 */
[----:B------:R-:W-:-:S02]  /*6dd0*/  FFMA R18, R18, R164, R27 ;  /* 0x000000a412127223 */ /* 0x000fc4000000001b */
[----:B------:R-:W-:-:S05]  /*6de0*/  FFMA R19, R19, R164, R25 ;  /* 0x000000a413137223 */ /* 0x000fca0000000019 */
[----:B------:R2:W-:Y:S01]  /*6df0*/  @P2 STG.E.128 [R34.64], R16 ;  /* 0x0000001022002986 */ /* 0x0005e2000c101d20 */
[----:B------:R-:W-:-:S04]  /*6e00*/  IADD3 R24, P2, R22, c[0x0][0x2c0], RZ ;  /* 0x0000b00016187a10 */ /* 0x000fc80007f5e0ff */
[----:B------:R-:W-:Y:S01]  /*6e10*/  IADD3.X R25, R23, c[0x0][0x2c4], RZ, P2, !PT ;  /* 0x0000b10017197a10 */ /* 0x000fe200017fe4ff */
[-C--:B-----5:R-:W-:Y:S02]  /*6e20*/  FMUL R5, R136, R169.reuse ;  /* 0x000000a988057220 */ /* 0x0a0fe40000400000 */
[-C--:B------:R-:W-:Y:S02]  /*6e30*/  FMUL R6, R137, R169.reuse ;  /* 0x000000a989067220 */ /* 0x080fe40000400000 */
[-C--:B------:R-:W-:Y:S02]  /*6e40*/  FFMA R12, R12, R164.reuse, R5 ;  /* 0x000000a40c0c7223 */ /* 0x080fe40000000005 */
[-C--:B------:R-:W-:Y:S02]  /*6e50*/  FMUL R5, R138, R169.reuse ;  /* 0x000000a98a057220 */ /* 0x080fe40000400000 */
[----:B------:R-:W-:Y:S02]  /*6e60*/  FMUL R4, R139, R169 ;  /* 0x000000a98b047220 */ /* 0x000fe40000400000 */
[----:B------:R-:W-:-:S02]  /*6e70*/  FFMA R13, R13, R164, R6 ;  /* 0x000000a40d0d7223 */ /* 0x000fc40000000006 */
[-C--:B------:R-:W-:Y:S02]  /*6e80*/  FFMA R14, R14, R164.reuse, R5 ;  /* 0x000000a40e0e7223 */ /* 0x080fe40000000005 */
[-C--:B------:R-:W-:Y:S01]  /*6e90*/  FFMA R15, R15, R164.reuse, R4 ;  /* 0x000000a40f0f7223 */ /* 0x080fe20000000004 */
[----:B------:R-:W-:Y:S01]  /*6ea0*/  IADD3 R4, P2, R22, UR4, RZ ;  /* 0x0000000416047c10 */ /* 0x000fe2000ff5e0ff */
[-C--:B------:R-:W-:Y:S02]  /*6eb0*/  FMUL R5, R132, R169.reuse ;  /* 0x000000a984057220 */ /* 0x080fe40000400000 */
[-C--:B--2---:R-:W-:Y:S01]  /*6ec0*/  FMUL R16, R133, R169.reuse ;  /* 0x000000a985107220 */ /* 0x084fe20000400000 */
[----:B------:R-:W-:Y:S01]  /*6ed0*/  @P3 STG.E.128 [R24.64], R12 ;  /* 0x0000000c18003986 */ /* 0x000fe2000c101d20 */
[----:B------:R-:W-:Y:S01]  /*6ee0*/  ISETP.LT.AND P3, PT, R36, UR6, P1 ;  /* 0x0000000624007c0c */ /* 0x000fe20008f61270 */
[----:B-1----:R-:W-:Y:S01]  /*6ef0*/  FFMA R8, R8, R164, R5 ;  /* 0x000000a408087223 */ /* 0x002fe20000000005 */
[----:B------:R-:W-:Y:S01]  /*6f00*/  IADD3.X R5, R23, UR5, RZ, P2, !PT ;  /* 0x0000000517057c10 */ /* 0x000fe200097fe4ff */
[-C--:B------:R-:W-:Y:S01]  /*6f10*/  FMUL R7, R134, R169.reuse ;  /* 0x000000a986077220 */ /* 0x080fe20000400000 */
[----:B------:R-:W-:Y:S01]  /*6f20*/  IADD3 R34, P2, R168, R28, RZ ;  /* 0x0000001ca8227210 */ /* 0x000fe20007f5e0ff */
[----:B------:R-:W-:-:S02]  /*6f30*/  FMUL R6, R135, R169 ;  /* 0x000000a987067220 */ /* 0x000fc40000400000 */
[-C--:B------:R-:W-:Y:S01]  /*6f40*/  FFMA R9, R9, R164.reuse, R16 ;  /* 0x000000a409097223 */ /* 0x080fe20000000010 */
[----:B------:R-:W-:Y:S01]  /*6f50*/  IADD3.X R35, R165, R29, RZ, P2, !PT ;  /* 0x0000001da5237210 */ /* 0x000fe200017fe4ff */
        /* <DEDUP_REMOVED lines=16> */
[----:B------:R3:W5:Y:S01]  /*7060*/  @P3 LDG.E.LTC128B.128 R132, [R4.64] ;  /* 0x0000002004843981 */ /* 0x000762000c1e1d20 */
[----:B------:R-:W-:-:S03]  /*7070*/  ISETP.LT.AND P3, PT, R36, UR6, P5 ;  /* 0x0000000624007c0c */ /* 0x000fc6000af61270 */
[----:B------:R-:W-:Y:S01]  /*7080*/  BAR.SYNC.DEFER_BLOCKING 0x0 ;  /* 0x0000000000007b1d */ /* 0x000fe20000010000 */
[----:B------:R-:W-:Y:S02]  /*7090*/  IADD3 R22, P2, R32, c[0x0][0x2c0], RZ ;  /* 0x0000b00020167a10 */ /* 0x000fe40007f5e0ff */
[----:B------:R-:W-:-:S03]  /*70a0*/  ISETP.LT.AND P4, PT, R28, UR6, P6 ;  /* 0x000000061c007c0c */ /* 0x000fc6000b781270 */
[----:B------:R-:W-:Y:S04]  /*70b0*/  STS.64 [R0.X8], R66 ;  /* 0x0000004200007388 */ /* 0x000fe80000008a00 */
[----:B------:R-:W-:Y:S04]  /*70c0*/  STS.64 [R0.X8+0x20], R62 ;  /* 0x0000203e00007388 */ /* 0x000fe80000008a00 */
[----:B------:R-:W-:Y:S04]  /*70d0*/  STS.64 [R0.X8+0x40], R58 ;  /* 0x0000403a00007388 */ /* 0x000fe80000008a00 */
[----:B------:R-:W-:Y:S04]  /*70e0*/  STS.64 [R0.X8+0x60], R54 ;  /* 0x0000603600007388 */ /* 0x000fe80000008a00 */
[----:B------:R-:W-:Y:S04]  /*70f0*/  STS.64 [R0.X8+0x80], R50 ;  /* 0x0000803200007388 */ /* 0x000fe80000008a00 */
[----:B------:R-:W-:Y:S04]  /*7100*/  STS.64 [R0.X8+0xa0], R46 ;  /* 0x0000a02e00007388 */ /* 0x000fe80000008a00 */
[----:B------:R-:W-:Y:S04]  /*7110*/  STS.64 [R0.X8+0xc0], R42 ;  /* 0x0000c02a00007388 */ /* 0x000fe80000008a00 */
[----:B------:R-:W-:Y:S04]  /*7120*/  STS.64 [R0.X8+0xe0], R38 ;  /* 0x0000e02600007388 */ /* 0x000fe80000008a00 */
[----:B------:R-:W-:Y:S06]  /*7130*/  BAR.SYNC.DEFER_BLOCKING 0x0 ;  /* 0x0000000000007b1d */ /* 0x000fec0000010000 */
[----:B---3--:R-:W1:Y:S04]  /*7140*/  LDS.128 R4, [R2] ;  /* 0x0000000002047984 */ /* 0x008e680000000c00 */
[----:B------:R-:W3:Y:S04]  /*7150*/  LDS.128 R16, [R2+0x100] ;  /* 0x0001000002107984 */ /* 0x000ee80000000c00 */
[----:B------:R-:W1:Y:S01]  /*7160*/  LDS.128 R12, [R2+0x440] ;  /* 0x00044000020c7984 */ /* 0x000e620000000c00 */
[----:B--2---:R-:W-:-:S02]  /*7170*/  FMUL R9, R144, R169 ;  /* 0x000000a990097220 */ /* 0x004fc40000400000 */
[-C--:B------:R-:W-:Y:S02]  /*7180*/  FMUL R23, R146, R169.reuse ;  /* 0x000000a992177220 */ /* 0x080fe40000400000 */
        /* <DEDUP_REMOVED lines=19> */
[-C--:B------:R-:W-:Y:S01]  /*72c0*/  FFMA R18, R18, R164.reuse, R31 ;  /* 0x000000a412127223 */ /* 0x080fe2000000001f */
[----:B------:R-:W-:Y:S01]  /*72d0*/  IADD3 R30, R3, 0x20, RZ ;  /* 0x00000020031e7810 */ /* 0x000fe20007ffe0ff */
        /* <DEDUP_REMOVED lines=62> */
[-C--:B------:R-:W-:Y:S02]  /*76c0*/  FMUL R34, R147, R169.reuse ;  /* 0x000000a993227220 */ /* 0x080fe40000400000 */
[-C--:B------:R-:W-:Y:S01]  /*76d0*/  FFMA R6, R6, R164.reuse, R27 ;  /* 0x000000a406067223 */ /* 0x080fe2000000001b */
[----:B------:R-:W-:Y:S01]  /*76e0*/  IADD3.X R27, R23, c[0x0][0x2c4], RZ, P2, !PT ;  /* 0x0000b100171b7a10 */ /* 0x000fe200017fe4ff */
[-C--:B------:R-:W-:Y:S01]  /*76f0*/  FFMA R5, R5, R164.reuse, R35 ;  /* 0x000000a405057223 */ /* 0x080fe20000000023 */
[----:B------:R-:W-:Y:S01]  /*7700*/  ISETP.LT.AND P2, PT, R30, UR6, P6 ;  /* 0x000000061e007c0c */ /* 0x000fe2000b741270 */
[----:B------:R-:W-:Y:S01]  /*7710*/  FFMA R7, R7, R164, R34 ;  /* 0x000000a407077223 */ /* 0x000fe20000000022 */
[----:B------:R-:W-:Y:S01]  /*7720*/  IADD3 R34, R3, 0x28, RZ ;  /* 0x0000002803227810 */ /* 0x000fe20007ffe0ff */
[----:B----4-:R-:W-:-:S02]  /*7730*/  FMUL R35, R140, R169 ;  /* 0x000000a98c237220 */ /* 0x010fc40000400000 */
        /* <DEDUP_REMOVED lines=25> */
[----:B------:R2:W-:Y:S01]  /*78d0*/  @P3 STG.E.128 [R30.64], R12 ;  /* 0x0000000c1e003986 */ /* 0x0005e2000c101d20 */
        /* <DEDUP_REMOVED lines=8> */
[-C--:B------:R-:W-:Y:S01]  /*7960*/  FFMA R10, R10, R164.reuse, R7 ;  /* 0x000000a40a0a7223 */ /* 0x080fe20000000007 */
[----:B------:R-:W-:Y:S01]  /*7970*/  ISETP.LT.AND P2, PT, R34, UR6, P0 ;  /* 0x0000000622007c0c */ /* 0x000fe20008741270 */
[----:B------:R-:W-:-:S05]  /*7980*/  FFMA R11, R11, R164, R6 ;  /* 0x000000a40b0b7223 */ /* 0x000fca0000000006 */
[----:B------:R-:W-:Y:S04]  /*7990*/  @P4 STG.E.128 [R4.64], R8 ;  /* 0x0000000804004986 */ /* 0x000fe8000c101d20 */
[----:B------:R-:W3:Y:S01]  /*79a0*/  @P3 LDG.E.LTC128B.128 R144, [R28.64] ;  /* 0x000000201c903981 */ /* 0x000ee2000c1e1d20 */
[----:B------:R-:W-:-:S04]  /*79b0*/  IADD3 R35, R3, 0x2a, RZ ;  /* 0x0000002a03237810 */ /* 0x000fc80007ffe0ff */
[----:B------:R-:W-:Y:S02]  /*79c0*/  ISETP.LT.AND P4, PT, R35, UR6, P1 ;  /* 0x0000000623007c0c */ /* 0x000fe40008f81270 */
[----:B--2---:R-:W-:-:S04]  /*79d0*/  IADD3 R12, P3, R24, R21, RZ ;  /* 0x00000015180c7210 */ /* 0x004fc80007f7e0ff */
[----:B------:R-:W-:Y:S02]  /*79e0*/  IADD3.X R13, R25, R20, RZ, P3, !PT ;  /* 0x00000014190d7210 */ /* 0x000fe40001ffe4ff */
[----:B------:R-:W-:-:S03]  /*79f0*/  ISETP.LT.AND P3, PT, R35, UR6, P0 ;  /* 0x0000000623007c0c */ /* 0x000fc60008761270 */
[----:B------:R1:W2:Y:S01]  /*7a00*/  @P2 LDG.E.LTC128B.128 R140, [R12.64] ;  /* 0x000000200c8c2981 */ /* 0x0002a2000c1e1d20 */
[----:B------:R-:W-:-:S04]  /*7a10*/  IADD3 R24, P2, R168, R32, RZ ;  /* 0x00000020a8187210 */ /* 0x000fc80007f5e0ff */
[----:B------:R-:W-:Y:S02]  /*7a20*/  IADD3.X R25, R165, R33, RZ, P2, !PT ;  /* 0x00000021a5197210 */ /* 0x000fe400017fe4ff */
[----:B------:R-:W-:-:S03]  /*7a30*/  IADD3 R6, P2, R32, R21, RZ ;  /* 0x0000001520067210 */ /* 0x000fc60007f5e0ff */
[----:B------:R-:W4:Y:S01]  /*7a40*/  @P4 LDG.E.LTC128B.128 R136, [R24.64] ;  /* 0x0000002018884981 */ /* 0x000f22000c1e1d20 */
[----:B------:R-:W-:-:S05]  /*7a50*/  IADD3.X R7, R33, R20, RZ, P2, !PT ;  /* 0x0000001421077210 */ /* 0x000fca00017fe4ff */
[----:B------:R5:W4:Y:S04]  /*7a60*/  @P3 LDG.E.LTC128B.128 R132, [R6.64] ;  /* 0x0000002006843981 */ /* 0x000b28000c1e1d20 */
        /* <DEDUP_REMOVED lines=13> */
[----:B-----5:R-:W5:Y:S04]  /*7b40*/  LDS.128 R4, [R2] ;  /* 0x0000000002047984 */ /* 0x020f680000000c00 */
[----:B------:R-:W2:Y:S04]  /*7b50*/  LDS.128 R16, [R2+0x100] ;  /* 0x0001000002107984 */ /* 0x000ea80000000c00 */
[----:B-1----:R-:W1:Y:S04]  /*7b60*/  LDS.128 R12, [R2+0x440] ;  /* 0x00044000020c7984 */ /* 0x002e680000000c00 */
[----:B------:R-:W1:Y:S01]  /*7b70*/  LDS.128 R8, [R2+0x540] ;  /* 0x0005400002087984 */ /* 0x000e620000000c00 */
[----:B---3--:R-:W-:-:S02]  /*7b80*/  FMUL R23, R144, R169 ;  /* 0x000000a990177220 */ /* 0x008fc40000400000 */
[-C--:B------:R-:W-:Y:S02]  /*7b90*/  FMUL R33, R145, R169.reuse ;  /* 0x000000a991217220 */ /* 0x080fe40000400000 */
[-C--:B-----5:R-:W-:Y:S02]  /*7ba0*/  FFMA R4, R4, R164.reuse, R23 ;  /* 0x000000a404047223 */ /* 0x0a0fe40000000017 */
[-C--:B------:R-:W-:Y:S02]  /*7bb0*/  FMUL R23, R146, R169.reuse ;  /* 0x000000a992177220 */ /* 0x080fe40000400000 */
[----:B------:R-:W-:Y:S02]  /*7bc0*/  FMUL R32, R147, R169 ;  /* 0x000000a993207220 */ /* 0x000fe40000400000 */
[-C--:B------:R-:W-:Y:S01]  /*7bd0*/  FFMA R6, R6, R164.reuse, R23 ;  /* 0x000000a406067223 */ /* 0x080fe20000000017 */
[----:B------:R-:W-:Y:S01]  /*7be0*/  IADD3.X R23, R27, c[0x0][0x2c4], RZ, P2, !PT ;  /* 0x0000b1001b177a10 */ /* 0x000fe200017fe4ff */
[-C--:B------:R-:W-:Y:S01]  /*7bf0*/  FFMA R5, R5, R164.reuse, R33 ;  /* 0x000000a405057223 */ /* 0x080fe20000000021 */
[----:B------:R-:W-:Y:S01]  /*7c00*/  ISETP.LT.AND P2, PT, R34, UR6, P6 ;  /* 0x0000000622007c0c */ /* 0x000fe2000b741270 */
[----:B------:R-:W-:-:S05]  /*7c10*/  FFMA R7, R7, R164, R32 ;  /* 0x000000a407077223 */ /* 0x000fca0000000020 */
[----:B------:R4:W-:Y:S01]  /*7c20*/  @P3 STG.E.128 [R22.64], R4 ;  /* 0x0000000416003986 */ /* 0x0009e2000c101d20 */
[----:B------:R-:W-:Y:S01]  /*7c30*/  IADD3 R36, P3, R26, UR4, RZ ;  /* 0x000000041a247c10 */ /* 0x000fe2000ff7e0ff */
[-C--:B--2---:R-:W-:Y:S02]  /*7c40*/  FMUL R33, R140, R169.reuse ;  /* 0x000000a98c217220 */ /* 0x084fe40000400000 */
[-C--:B------:R-:W-:Y:S01]  /*7c50*/  FMUL R32, R141, R169.reuse ;  /* 0x000000a98d207220 */ /* 0x080fe20000400000 */
[----:B------:R-:W-:Y:S01]  /*7c60*/  IADD3.X R37, R27, UR5, RZ, P3, !PT ;  /* 0x000000051b257c10 */ /* 0x000fe20009ffe4ff */
[----:B------:R-:W-:Y:S01]  /*7c70*/  FFMA R16, R16, R164, R33 ;  /* 0x000000a410107223 */ /* 0x000fe20000000021 */
[----:B------:R-:W-:Y:S01]  /*7c80*/  ISETP.LT.AND P3, PT, R35, UR6, P6 ;  /* 0x0000000623007c0c */ /* 0x000fe2000b761270 */
[-C--:B------:R-:W-:Y:S02]  /*7c90*/  FMUL R33, R142, R169.reuse ;  /* 0x000000a98e217220 */ /* 0x080fe40000400000 */
[----:B------:R-:W-:-:S02]  /*7ca0*/  FMUL R26, R143, R169 ;  /* 0x000000a98f1a7220 */ /* 0x000fc40000400000 */
[-C--:B------:R-:W-:Y:S01]  /*7cb0*/  FFMA R17, R17, R164.reuse, R32 ;  /* 0x000000a411117223 */ /* 0x080fe20000000020 */
[----:B------:R-:W-:Y:S01]  /*7cc0*/  IADD3 R32, R3, 0x30, RZ ;  /* 0x0000003003207810 */ /* 0x000fe20007ffe0ff */
[-C--:B------:R-:W-:Y:S02]  /*7cd0*/  FFMA R18, R18, R164.reuse, R33 ;  /* 0x000000a412127223 */ /* 0x080fe40000000021 */
[----:B------:R-:W-:-:S05]  /*7ce0*/  FFMA R19, R19, R164, R26 ;  /* 0x000000a413137223 */ /* 0x000fca000000001a */
[----:B------:R-:W-:Y:S01]  /*7cf0*/  @P2 STG.E.128 [R36.64], R16 ;  /* 0x0000001024002986 */ /* 0x000fe2000c101d20 */
[----:B------:R-:W-:-:S04]  /*7d00*/  IADD3 R26, P2, R30, c[0x0][0x2c0], RZ ;  /* 0x0000b0001e1a7a10 */ /* 0x000fc80007f5e0ff */
[----:B------:R-:W-:Y:S01]  /*7d10*/  IADD3.X R27, R31, c[0x0][0x2c4], RZ, P2, !PT ;  /* 0x0000b1001f1b7a10 */ /* 0x000fe200017fe4ff */
[-C--:B----4-:R-:W-:Y:S02]  /*7d20*/  FMUL R5, R136, R169.reuse ;  /* 0x000000a988057220 */ /* 0x090fe40000400000 */
[-C--:B------:R-:W-:Y:S02]  /*7d30*/  FMUL R4, R137, R169.reuse ;  /* 0x000000a989047220 */ /* 0x080fe40000400000 */
[-C--:B-1----:R-:W-:Y:S02]  /*7d40*/  FFMA R12, R12, R164.reuse, R5 ;  /* 0x000000a40c0c7223 */ /* 0x082fe40000000005 */
[----:B------:R-:W-:Y:S02]  /*7d50*/  FFMA R13, R13, R164, R4 ;  /* 0x000000a40d0d7223 */ /* 0x000fe40000000004 */
[-C--:B------:R-:W-:Y:S02]  /*7d60*/  FMUL R6, R139, R169.reuse ;  /* 0x000000a98b067220 */ /* 0x080fe40000400000 */
[----:B------:R-:W-:-:S02]  /*7d70*/  FMUL R5, R132, R169 ;  /* 0x000000a984057220 */ /* 0x000fc40000400000 */
[-C--:B------:R-:W-:Y:S02]  /*7d80*/  FMUL R4, R133, R169.reuse ;  /* 0x000000a985047220 */ /* 0x080fe40000400000 */
[-C--:B------:R-:W-:Y:S02]  /*7d90*/  FMUL R7, R138, R169.reuse ;  /* 0x000000a98a077220 */ /* 0x080fe40000400000 */
[-C--:B------:R-:W-:Y:S01]  /*7da0*/  FFMA R15, R15, R164.reuse, R6 ;  /* 0x000000a40f0f7223 */ /* 0x080fe20000000006 */
[----:B------:R-:W-:Y:S01]  /*7db0*/  IADD3 R6, P2, R30, UR4, RZ ;  /* 0x000000041e067c10 */ /* 0x000fe2000ff5e0ff */
[-C--:B------:R-:W-:Y:S02]  /*7dc0*/  FFMA R8, R8, R164.reuse, R5 ;  /* 0x000000a408087223 */ /* 0x080fe40000000005 */
[----:B------:R-:W-:Y:S02]  /*7dd0*/  FFMA R9, R9, R164, R4 ;  /* 0x000000a409097223 */ /* 0x000fe40000000004 */
[----:B------:R-:W-:-:S02]  /*7de0*/  FMUL R5, R134, R169 ;  /* 0x000000a986057220 */ /* 0x000fc40000400000 */
[----:B------:R-:W-:Y:S02]  /*7df0*/  FMUL R4, R135, R169 ;  /* 0x000000a987047220 */ /* 0x000fe40000400000 */
[-C--:B------:R-:W-:Y:S01]  /*7e00*/  FFMA R14, R14, R164.reuse, R7 ;  /* 0x000000a40e0e7223 */ /* 0x080fe20000000007 */
[----:B------:R-:W-:Y:S01]  /*7e10*/  IADD3.X R7, R31, UR5, RZ, P2, !PT ;  /* 0x000000051f077c10 */ /* 0x000fe200097fe4ff */
[----:B------:R-:W-:Y:S01]  /*7e20*/  FFMA R10, R10, R164, R5 ;  /* 0x000000a40a0a7223 */ /* 0x000fe20000000005 */
[----:B------:R-:W-:Y:S01]  /*7e30*/  IADD3 R30, P2, R168, R28, RZ ;  /* 0x0000001ca81e7210 */ /* 0x000fe20007f5e0ff */
[----:B------:R-:W-:Y:S01]  /*7e40*/  FFMA R11, R11, R164, R4 ;  /* 0x000000a40b0b7223 */ /* 0x000fe20000000004 */
[----:B------:R-:W-:Y:S01]  /*7e50*/  @P4 STG.E.128 [R26.64], R12 ;  /* 0x0000000c1a004986 */ /* 0x000fe2000c101d20 */
[C---:B------:R-:W-:Y:S02]  /*7e60*/  ISETP.LT.AND P4, PT, R32.reuse, UR6, P1 ;  /* 0x0000000620007c0c */ /* 0x040fe40008f81270 */
[----:B------:R-:W-:Y:S01]  /*7e70*/  IADD3.X R31, R165, R29, RZ, P2, !PT ;  /* 0x0000001da51f7210 */ /* 0x000fe200017fe4ff */
[----:B------:R1:W-:Y:S01]  /*7e80*/  @P3 STG.E.128 [R6.64], R8 ;  /* 0x0000000806003986 */ /* 0x0003e2000c101d20 */
[----:B------:R-:W-:-:S02]  /*7e90*/  ISETP.LT.AND P3, PT, R32, UR6, P0 ;  /* 0x0000000620007c0c */ /* 0x000fc40008761270 */
[----:B------:R-:W-:Y:S02]  /*7ea0*/  IADD3 R4, P2, R28, R21, RZ ;  /* 0x000000151c047210 */ /* 0x000fe40007f5e0ff */
[----:B------:R-:W-:Y:S02]  /*7eb0*/  IADD3 R28, R3, 0x32, RZ ;  /* 0x00000032031c7810 */ /* 0x000fe40007ffe0ff */
[----:B------:R-:W-:-:S03]  /*7ec0*/  IADD3.X R5, R29, R20, RZ, P2, !PT ;  /* 0x000000141d057210 */ /* 0x000fc600017fe4ff */
[----:B------:R-:W2:Y:S04]  /*7ed0*/  @P4 LDG.E.LTC128B.128 R144, [R30.64] ;  /* 0x000000201e904981 */ /* 0x000ea8000c1e1d20 */
[----:B------:R3:W4:Y:S01]  /*7ee0*/  @P3 LDG.E.LTC128B.128 R140, [R4.64] ;  /* 0x00000020048c3981 */ /* 0x000722000c1e1d20 */
[----:B------:R-:W-:Y:S02]  /*7ef0*/  ISETP.LT.AND P3, PT, R28, UR6, P1 ;  /* 0x000000061c007c0c */ /* 0x000fe40008f61270 */
[----:B------:R-:W-:-:S04]  /*7f00*/  IADD3 R34, P2, R168, R24, RZ ;  /* 0x00000018a8227210 */ /* 0x000fc80007f5e0ff */
[----:B------:R-:W-:-:S07]  /*7f10*/  IADD3.X R35, R165, R25, RZ, P2, !PT ;  /* 0x00000019a5237210 */ /* 0x000fce00017fe4ff */
[----:B------:R-:W5:Y:S01]  /*7f20*/  @P3 LDG.E.LTC128B.128 R136, [R34.64] ;  /* 0x0000002022883981 */ /* 0x000f62000c1e1d20 */
[----:B------:R-:W-:Y:S02]  /*7f30*/  ISETP.LT.AND P3, PT, R28, UR6, P0 ;  /* 0x000000061c007c0c */ /* 0x000fe40008761270 */
[----:B-1----:R-:W-:-:S04]  /*7f40*/  IADD3 R6, P2, R24, R21, RZ ;  /* 0x0000001518067210 */ /* 0x002fc80007f5e0ff */
[----:B------:R-:W-:-:S07]  /*7f50*/  IADD3.X R7, R25, R20, RZ, P2, !PT ;  /* 0x0000001419077210 */ /* 0x000fce00017fe4ff */
[----:B------:R3:W5:Y:S04]  /*7f60*/  @P3 LDG.E.LTC128B.128 R132, [R6.64] ;  /* 0x0000002006843981 */ /* 0x000768000c1e1d20 */
[----:B------:R-:W-:Y:S01]  /*7f70*/  BAR.SYNC.DEFER_BLOCKING 0x0 ;  /* 0x0000000000007b1d */ /* 0x000fe20000010000 */
[C---:B------:R-:W-:Y:S02]  /*7f80*/  ISETP.LT.AND P4, PT, R32.reuse, UR6, P5 ;  /* 0x0000000620007c0c */ /* 0x040fe4000af81270 */
        /* <DEDUP_REMOVED lines=10> */
[----:B------:R-:W1:Y:S04]  /*8030*/  LDS.128 R8, [R2] ;  /* 0x0000000002087984 */ /* 0x000e680000000c00 */
[----:B---3--:R-:W3:Y:S04]  /*8040*/  LDS.128 R4, [R2+0x100] ;  /* 0x0001000002047984 */ /* 0x008ee80000000c00 */
[----:B------:R-:W1:Y:S04]  /*8050*/  LDS.128 R16, [R2+0x440] ;  /* 0x0004400002107984 */ /* 0x000e680000000c00 */
[----:B------:R-:W1:Y:S01]  /*8060*/  LDS.128 R12, [R2+0x540] ;  /* 0x00054000020c7984 */ /* 0x000e620000000c00 */
[----:B--2---:R-:W-:-:S02]  /*8070*/  FMUL R25, R144, R169 ;  /* 0x000000a990197220 */ /* 0x004fc40000400000 */
[-C--:B------:R-:W-:Y:S02]  /*8080*/  FMUL R24, R145, R169.reuse ;  /* 0x000000a991187220 */ /* 0x080fe40000400000 */
[-C--:B-1----:R-:W-:Y:S02]  /*8090*/  FFMA R8, R8, R164.reuse, R25 ;  /* 0x000000a408087223 */ /* 0x082fe40000000019 */
[-C--:B------:R-:W-:Y:S01]  /*80a0*/  FFMA R9, R9, R164.reuse, R24 ;  /* 0x000000a409097223 */ /* 0x080fe20000000018 */
[----:B------:R-:W-:Y:S01]  /*80b0*/  IADD3 R24, P2, R22, c[0x0][0x2c0], RZ ;  /* 0x0000b00016187a10 */ /* 0x000fe20007f5e0ff */
[-C--:B----4-:R-:W-:Y:S02]  /*80c0*/  FMUL R25, R140, R169.reuse ;  /* 0x000000a98c197220 */ /* 0x090fe40000400000 */
[-C--:B------:R-:W-:Y:S02]  /*80d0*/  FMUL R29, R147, R169.reuse ;  /* 0x000000a9931d7220 */ /* 0x080fe40000400000 */
[-C--:B---3--:R-:W-:Y:S01]  /*80e0*/  FFMA R4, R4, R164.reuse, R25 ;  /* 0x000000a404047223 */ /* 0x088fe20000000019 */
[----:B------:R-:W-:Y:S01]  /*80f0*/  IADD3.X R25, R23, c[0x0][0x2c4], RZ, P2, !PT ;  /* 0x0000b10017197a10 */ /* 0x000fe200017fe4ff */
[----:B------:R-:W-:Y:S01]  /*8100*/  FMUL R33, R146, R169 ;  /* 0x000000a992217220 */ /* 0x000fe20000400000 */
[----:B------:R-:W-:Y:S01]  /*8110*/  IADD3 R36, P2, R22, UR4, RZ ;  /* 0x0000000416247c10 */ /* 0x000fe2000ff5e0ff */
[----:B------:R-:W-:-:S02]  /*8120*/  FFMA R11, R11, R164, R29 ;  /* 0x000000a40b0b7223 */ /* 0x000fc4000000001d */
[-C--:B------:R-:W-:Y:S01]  /*8130*/  FMUL R32, R141, R169.reuse ;  /* 0x000000a98d207220 */ /* 0x080fe20000400000 */
[----:B------:R-:W-:Y:S01]  /*8140*/  IADD3.X R37, R23, UR5, RZ, P2, !PT ;  /* 0x0000000517257c10 */ /* 0x000fe200097fe4ff */
[-C--:B------:R-:W-:Y:S01]  /*8150*/  FMUL R29, R142, R169.reuse ;  /* 0x000000a98e1d7220 */ /* 0x080fe20000400000 */
[----:B------:R-:W-:Y:S01]  /*8160*/  ISETP.LT.AND P2, PT, R28, UR6, P5 ;  /* 0x000000061c007c0c */ /* 0x000fe2000af41270 */
[----:B------:R-:W-:Y:S02]  /*8170*/  FMUL R22, R143, R169 ;  /* 0x000000a98f167220 */ /* 0x000fe40000400000 */
[-C--:B------:R-:W-:Y:S02]  /*8180*/  FFMA R10, R10, R164.reuse, R33 ;  /* 0x000000a40a0a7223 */ /* 0x080fe40000000021 */
[-C--:B------:R-:W-:Y:S02]  /*8190*/  FFMA R5, R5, R164.reuse, R32 ;  /* 0x000000a405057223 */ /* 0x080fe40000000020 */
[-C--:B------:R-:W-:Y:S01]  /*81a0*/  FFMA R6, R6, R164.reuse, R29 ;  /* 0x000000a406067223 */ /* 0x080fe2000000001d */
[----:B------:R-:W-:Y:S01]  /*81b0*/  @P4 STG.E.128 [R24.64], R8 ;  /* 0x0000000818004986 */ /* 0x000fe2000c101d20 */
[----:B------:R-:W-:-:S02]  /*81c0*/  FFMA R7, R7, R164, R22 ;  /* 0x000000a407077223 */ /* 0x000fc40000000016 */
[-C--:B-----5:R-:W-:Y:S02]  /*81d0*/  FMUL R23, R136, R169.reuse ;  /* 0x000000a988177220 */ /* 0x0a0fe40000400000 */
[-C--:B------:R-:W-:Y:S01]  /*81e0*/  FMUL R32, R137, R169.reuse ;  /* 0x000000a989207220 */ /* 0x080fe20000400000 */
[----:B------:R1:W-:Y:S01]  /*81f0*/  @P3 STG.E.128 [R36.64], R4 ;  /* 0x0000000424003986 */ /* 0x0003e2000c101d20 */
[-C--:B------:R-:W-:Y:S01]  /*8200*/  FFMA R16, R16, R164.reuse, R23 ;  /* 0x000000a410107223 */ /* 0x080fe20000000017 */
[----:B------:R-:W-:Y:S01]  /*8210*/  IADD3 R22, P3, R26, c[0x0][0x2c0], RZ ;  /* 0x0000b0001a167a10 */ /* 0x000fe20007f7e0ff */
[-C--:B------:R-:W-:Y:S02]  /*8220*/  FMUL R23, R138, R169.reuse ;  /* 0x000000a98a177220 */ /* 0x080fe40000400000 */
[----:B------:R-:W-:Y:S02]  /*8230*/  FMUL R29, R139, R169 ;  /* 0x000000a98b1d7220 */ /* 0x000fe40000400000 */
[-C--:B------:R-:W-:Y:S01]  /*8240*/  FFMA R18, R18, R164.reuse, R23 ;  /* 0x000000a412127223 */ /* 0x080fe20000000017 */
[----:B------:R-:W-:Y:S01]  /*8250*/  IADD3.X R23, R27, c[0x0][0x2c4], RZ, P3, !PT ;  /* 0x0000b1001b177a10 */ /* 0x000fe20001ffe4ff */
[-C--:B------:R-:W-:Y:S01]  /*8260*/  FFMA R17, R17, R164.reuse, R32 ;  /* 0x000000a411117223 */ /* 0x080fe20000000020 */
[----:B------:R-:W-:Y:S01]  /*8270*/  ISETP.LT.AND P3, PT, R28, UR6, P6 ;  /* 0x000000061c007c0c */ /* 0x000fe2000b761270 */
[----:B------:R-:W-:-:S05]  /*8280*/  FFMA R19, R19, R164, R29 ;  /* 0x000000a413137223 */ /* 0x000fca000000001d */
[----:B------:R-:W-:Y:S01]  /*8290*/  @P2 STG.E.128 [R22.64], R16 ;  /* 0x0000001016002986 */ /* 0x000fe2000c101d20 */
[-C--:B-1----:R-:W-:Y:S01]  /*82a0*/  FMUL R4, R133, R169.reuse ;  /* 0x000000a985047220 */ /* 0x082fe20000400000 */
[----:B------:R-:W-:Y:S01]  /*82b0*/  IADD3 R6, P2, R26, UR4, RZ ;  /* 0x000000041a067c10 */ /* 0x000fe2000ff5e0ff */
[-C--:B------:R-:W-:Y:S01]  /*82c0*/  FMUL R5, R132, R169.reuse ;  /* 0x000000a984057220 */ /* 0x080fe20000400000 */
[----:B------:R-:W-:Y:S01]  /*82d0*/  IADD3 R26, R3, 0x38, RZ ;  /* 0x00000038031a7810 */ /* 0x000fe20007ffe0ff */
[-C--:B------:R-:W-:Y:S01]  /*82e0*/  FFMA R13, R13, R164.reuse, R4 ;  /* 0x000000a40d0d7223 */ /* 0x080fe20000000004 */
[----:B------:R-:W-:Y:S01]  /*82f0*/  IADD3.X R7, R27, UR5, RZ, P2, !PT ;  /* 0x000000051b077c10 */ /* 0x000fe200097fe4ff */
[-C--:B------:R-:W-:Y:S01]  /*8300*/  FMUL R4, R135, R169.reuse ;  /* 0x000000a987047220 */ /* 0x080fe20000400000 */
[----:B------:R-:W-:Y:S01]  /*8310*/  IADD3 R3, R3, 0x3a, RZ ;  /* 0x0000003a03037810 */ /* 0x000fe20007ffe0ff */
[-C--:B------:R-:W-:Y:S01]  /*8320*/  FFMA R12, R12, R164.reuse, R5 ;  /* 0x000000a40c0c7223 */ /* 0x080fe20000000005 */
[----:B------:R-:W-:Y:S01]  /*8330*/  ISETP.LT.AND P4, PT, R26, UR6, P1 ;  /* 0x000000061a007c0c */ /* 0x000fe20008f81270 */
[----:B------:R-:W-:Y:S01]  /*8340*/  FMUL R5, R134, R169 ;  /* 0x000000a986057220 */ /* 0x000fe20000400000 */
[----:B------:R-:W-:Y:S01]  /*8350*/  ISETP.LT.AND P1, PT, R3, UR6, P1 ;  /* 0x0000000603007c0c */ /* 0x000fe20008f21270 */
[----:B------:R-:W-:Y:S01]  /*8360*/  FFMA R15, R15, R164, R4 ;  /* 0x000000a40f0f7223 */ /* 0x000fe20000000004 */
[----:B------:R-:W-:Y:S01]  /*8370*/  IADD3 R4, P2, R168, R30, RZ ;  /* 0x0000001ea8047210 */ /* 0x000fe20007f5e0ff */
[----:B------:R-:W-:-:S03]  /*8380*/  FFMA R14, R14, R164, R5 ;  /* 0x000000a40e0e7223 */ /* 0x000fc60000000005 */
[----:B------:R-:W-:Y:S02]  /*8390*/  IADD3.X R5, R165, R31, RZ, P2, !PT ;  /* 0x0000001fa5057210 */ /* 0x000fe400017fe4ff */
[----:B------:R-:W-:Y:S01]  /*83a0*/  IADD3 R8, P2, R30, R21, RZ ;  /* 0x000000151e087210 */ /* 0x000fe20007f5e0ff */
[----:B------:R1:W-:Y:S01]  /*83b0*/  @P3 STG.E.128 [R6.64], R12 ;  /* 0x0000000c06003986 */ /* 0x0003e2000c101d20 */
[----:B------:R-:W-:Y:S02]  /*83c0*/  ISETP.LT.AND P3, PT, R26, UR6, P0 ;  /* 0x000000061a007c0c */ /* 0x000fe40008761270 */
[----:B------:R-:W-:Y:S01]  /*83d0*/  IADD3.X R9, R31, R20, RZ, P2, !PT ;  /* 0x000000141f097210 */ /* 0x000fe200017fe4ff */
[----:B------:R2:W3:Y:S01]  /*83e0*/  @P4 LDG.E.LTC128B.128 R144, [R4.64] ;  /* 0x0000002004904981 */ /* 0x0004e2000c1e1d20 */
[----:B------:R-:W-:-:S04]  /*83f0*/  IADD3 R10, P2, R168, R34, RZ ;  /* 0x00000022a80a7210 */ /* 0x000fc80007f5e0ff */
[----:B------:R-:W-:-:S05]  /*8400*/  IADD3.X R11, R165, R35, RZ, P2, !PT ;  /* 0x00000023a50b7210 */ /* 0x000fca00017fe4ff */
[----:B------:R4:W5:Y:S04]  /*8410*/  @P1 LDG.E.LTC128B.128 R136, [R10.64] ;  /* 0x000000200a881981 */ /* 0x000968000c1e1d20 */
[----:B------:R4:W5:Y:S01]  /*8420*/  @P3 LDG.E.LTC128B.128 R140, [R8.64] ;  /* 0x00000020088c3981 */ /* 0x000962000c1e1d20 */
[----:B------:R-:W-:Y:S02]  /*8430*/  ISETP.LT.AND P1, PT, R3, UR6, P0 ;  /* 0x0000000603007c0c */ /* 0x000fe40008721270 */
[----:B-1----:R-:W-:-:S04]  /*8440*/  IADD3 R6, P0, R34, R21, RZ ;  /* 0x0000001522067210 */ /* 0x002fc80007f1e0ff */
[----:B------:R-:W-:-:S07]  /*8450*/  IADD3.X R7, R35, R20, RZ, P0, !PT ;  /* 0x0000001423077210 */ /* 0x000fce00007fe4ff */
[----:B------:R2:W5:Y:S04]  /*8460*/  @P1 LDG.E.LTC128B.128 R132, [R6.64] ;  /* 0x0000002006841981 */ /* 0x000568000c1e1d20 */
[----:B------:R-:W-:Y:S06]  /*8470*/  BAR.SYNC.DEFER_BLOCKING 0x0 ;  /* 0x0000000000007b1d */ /* 0x000fec0000010000 */
        /* <DEDUP_REMOVED lines=9> */
[----:B--2---:R-:W1:Y:S04]  /*8510*/  LDS.128 R4, [R2+0x440] ;  /* 0x0004400002047984 */ /* 0x004e680000000c00 */
[----:B------:R-:W2:Y:S04]  /*8520*/  LDS.128 R12, [R2] ;  /* 0x00000000020c7984 */ /* 0x000ea80000000c00 */
[----:B----4-:R-:W4:Y:S04]  /*8530*/  LDS.128 R8, [R2+0x100] ;  /* 0x0001000002087984 */ /* 0x010f280000000c00 */
[----:B------:R1:W1:Y:S01]  /*8540*/  LDS.128 R16, [R2+0x540] ;  /* 0x0005400002107984 */ /* 0x0002620000000c00 */
[----:B------:R-:W-:-:S02]  /*8550*/  ISETP.LT.AND P2, PT, R26, UR6, P5 ;  /* 0x000000061a007c0c */ /* 0x000fc4000af41270 */
[----:B------:R-:W-:Y:S02]  /*8560*/  ISETP.LT.AND P1, PT, R26, UR6, P6 ;  /* 0x000000061a007c0c */ /* 0x000fe4000b721270 */
[C---:B------:R-:W-:Y:S02]  /*8570*/  IADD3 R20, P0, R24.reuse, c[0x0][0x2c0], RZ ;  /* 0x0000b00018147a10 */ /* 0x040fe40007f1e0ff */
[C---:B------:R-:W-:Y:S02]  /*8580*/  ISETP.LT.AND P5, PT, R3.reuse, UR6, P5 ;  /* 0x0000000603007c0c */ /* 0x040fe4000afa1270 */
[----:B------:R-:W-:Y:S02]  /*8590*/  IADD3 R26, P3, R24, UR4, RZ ;  /* 0x00000004181a7c10 */ /* 0x000fe4000ff7e0ff */
[----:B------:R-:W-:Y:S01]  /*85a0*/  ISETP.LT.AND P6, PT, R3, UR6, P6 ;  /* 0x0000000603007c0c */ /* 0x000fe2000b7c1270 */
[-C--:B---3--:R-:W-:Y:S02]  /*85b0*/  FMUL R33, R144, R169.reuse ;  /* 0x000000a990217220 */ /* 0x088fe40000400000 */
[----:B------:R-:W-:-:S02]  /*85c0*/  FMUL R145, R145, R169 ;  /* 0x000000a991917220 */ /* 0x000fc40000400000 */
[-C--:B------:R-:W-:Y:S02]  /*85d0*/  FMUL R31, R146, R169.reuse ;  /* 0x000000a9921f7220 */ /* 0x080fe40000400000 */
[-C--:B------:R-:W-:Y:S02]  /*85e0*/  FMUL R147, R147, R169.reuse ;  /* 0x000000a993937220 */ /* 0x080fe40000400000 */
[-C--:B-----5:R-:W-:Y:S02]  /*85f0*/  FMUL R21, R136, R169.reuse ;  /* 0x000000a988157220 */ /* 0x0a0fe40000400000 */
[-C--:B------:R-:W-:Y:S02]  /*8600*/  FMUL R137, R137, R169.reuse ;  /* 0x000000a989897220 */ /* 0x080fe40000400000 */
[-C--:B------:R-:W-:Y:S02]  /*8610*/  FMUL R27, R142, R169.reuse ;  /* 0x000000a98e1b7220 */ /* 0x080fe40000400000 */
[----:B-1----:R-:W-:Y:S01]  /*8620*/  FFMA R4, R4, R164, R21 ;  /* 0x000000a404047223 */ /* 0x002fe20000000015 */
[----:B------:R-:W-:Y:S01]  /*8630*/  IADD3.X R21, R25, c[0x0][0x2c4], RZ, P0, !PT ;  /* 0x0000b10019157a10 */ /* 0x000fe200007fe4ff */
[-C--:B------:R-:W-:Y:S01]  /*8640*/  FMUL R29, R140, R169.reuse ;  /* 0x000000a98c1d7220 */ /* 0x080fe20000400000 */
[----:B------:R-:W-:Y:S01]  /*8650*/  IADD3 R24, P0, R22, c[0x0][0x2c0], RZ ;  /* 0x0000b00016187a10 */ /* 0x000fe20007f1e0ff */
[----:B------:R-:W-:-:S02]  /*8660*/  FMUL R141, R141, R169 ;  /* 0x000000a98d8d7220 */ /* 0x000fc40000400000 */
[-C--:B------:R-:W-:Y:S02]  /*8670*/  FMUL R143, R143, R169.reuse ;  /* 0x000000a98f8f7220 */ /* 0x080fe40000400000 */
[-C--:B------:R-:W-:Y:S02]  /*8680*/  FMUL R35, R138, R169.reuse ;  /* 0x000000a98a237220 */ /* 0x080fe40000400000 */
[----:B------:R-:W-:Y:S02]  /*8690*/  FMUL R139, R139, R169 ;  /* 0x000000a98b8b7220 */ /* 0x000fe40000400000 */
[-C--:B--2---:R-:W-:Y:S02]  /*86a0*/  FFMA R12, R12, R164.reuse, R33 ;  /* 0x000000a40c0c7223 */ /* 0x084fe40000000021 */
[-C--:B------:R-:W-:Y:S02]  /*86b0*/  FFMA R13, R13, R164.reuse, R145 ;  /* 0x000000a40d0d7223 */ /* 0x080fe40000000091 */
[----:B------:R-:W-:-:S02]  /*86c0*/  FFMA R14, R14, R164, R31 ;  /* 0x000000a40e0e7223 */ /* 0x000fc4000000001f */
[-C--:B------:R-:W-:Y:S02]  /*86d0*/  FFMA R15, R15, R164.reuse, R147 ;  /* 0x000000a40f0f7223 */ /* 0x080fe40000000093 */
[-C--:B----4-:R-:W-:Y:S01]  /*86e0*/  FFMA R10, R10, R164.reuse, R27 ;  /* 0x000000a40a0a7223 */ /* 0x090fe2000000001b */
[----:B------:R-:W-:Y:S01]  /*86f0*/  IADD3.X R27, R25, UR5, RZ, P3, !PT ;  /* 0x00000005191b7c10 */ /* 0x000fe20009ffe4ff */
[-C--:B------:R-:W-:Y:S01]  /*8700*/  FFMA R8, R8, R164.reuse, R29 ;  /* 0x000000a408087223 */ /* 0x080fe2000000001d */
[----:B------:R-:W-:Y:S01]  /*8710*/  IADD3.X R25, R23, c[0x0][0x2c4], RZ, P0, !PT ;  /* 0x0000b10017197a10 */ /* 0x000fe200007fe4ff */
[-C--:B------:R-:W-:Y:S02]  /*8720*/  FFMA R9, R9, R164.reuse, R141 ;  /* 0x000000a409097223 */ /* 0x080fe4000000008d */
[-C--:B------:R-:W-:Y:S02]  /*8730*/  FFMA R11, R11, R164.reuse, R143 ;  /* 0x000000a40b0b7223 */ /* 0x080fe4000000008f */
[----:B------:R-:W-:-:S02]  /*8740*/  FFMA R5, R5, R164, R137 ;  /* 0x000000a405057223 */ /* 0x000fc40000000089 */
[-C--:B------:R-:W-:Y:S02]  /*8750*/  FFMA R6, R6, R164.reuse, R35 ;  /* 0x000000a406067223 */ /* 0x080fe40000000023 */
[----:B------:R-:W-:Y:S01]  /*8760*/  FFMA R7, R7, R164, R139 ;  /* 0x000000a407077223 */ /* 0x000fe2000000008b */
[----:B------:R1:W-:Y:S04]  /*8770*/  @P2 STG.E.128 [R20.64], R12 ;  /* 0x0000000c14002986 */ /* 0x0003e8000c101d20 */
[----:B------:R1:W-:Y:S04]  /*8780*/  @P1 STG.E.128 [R26.64], R8 ;  /* 0x000000081a001986 */ /* 0x0003e8000c101d20 */
[----:B------:R1:W-:Y:S01]  /*8790*/  @P5 STG.E.128 [R24.64], R4 ;  /* 0x0000000418005986 */ /* 0x0003e2000c101d20 */
[-C--:B------:R-:W-:Y:S01]  /*87a0*/  FMUL R3, R134, R169.reuse ;  /* 0x000000a986037220 */ /* 0x080fe20000400000 */
[----:B------:R-:W-:Y:S01]  /*87b0*/  IADD3 R2, P0, R22, UR4, RZ ;  /* 0x0000000416027c10 */ /* 0x000fe2000ff1e0ff */
[----:B------:R-:W-:-:S02]  /*87c0*/  FMUL R29, R132, R169 ;  /* 0x000000a9841d7220 */ /* 0x000fc40000400000 */
[-C--:B------:R-:W-:Y:S02]  /*87d0*/  FMUL R133, R133, R169.reuse ;  /* 0x000000a985857220 */ /* 0x080fe40000400000 */
[----:B------:R-:W-:Y:S02]  /*87e0*/  FMUL R135, R135, R169 ;  /* 0x000000a987877220 */ /* 0x000fe40000400000 */
[-C--:B------:R-:W-:Y:S01]  /*87f0*/  FFMA R18, R18, R164.reuse, R3 ;  /* 0x000000a412127223 */ /* 0x080fe20000000003 */
[----:B------:R-:W-:Y:S01]  /*8800*/  IADD3.X R3, R23, UR5, RZ, P0, !PT ;  /* 0x0000000517037c10 */ /* 0x000fe200087fe4ff */
[-C--:B------:R-:W-:Y:S02]  /*8810*/  FFMA R16, R16, R164.reuse, R29 ;  /* 0x000000a410107223 */ /* 0x080fe4000000001d */
[-C--:B------:R-:W-:Y:S02]  /*8820*/  FFMA R17, R17, R164.reuse, R133 ;  /* 0x000000a411117223 */ /* 0x080fe40000000085 */
[----:B------:R-:W-:Y:S01]  /*8830*/  FFMA R19, R19, R164, R135 ;  /* 0x000000a413137223 */ /* 0x000fe20000000087 */
[----:B------:R-:W-:Y:S05]  /*8840*/  @!P6 BRA `(.L_x_26) ;  /* 0x000018000000e947 */ /* 0x000fea0003800000 */
[----:B------:R2:W-:Y:S01]  /*8850*/  STG.E.128 [R2.64], R16 ;  /* 0x0000001002007986 */ /* 0x0005e2000c101d20 */
[----:B------:R-:W-:Y:S05]  /*8860*/  BRA `(.L_x_26) ;  /* 0x000017e000007947 */ /* 0x000fea0003800000 */
.L_x_25:
[----:B------:R-:W-:Y:S01]  /*8870*/  BAR.SYNC.DEFER_BLOCKING 0x0 ;  /* 0x0000000000007b1d */ /* 0x000fe20000010000 */
[----:B------:R-:W-:-:S02]  /*8880*/  ISETP.LT.AND P4, PT, R3, UR6, P5 ;  /* 0x0000000603007c0c */ /* 0x000fc4000af81270 */
[----:B------:R-:W-:-:S03]  /*8890*/  ISETP.LT.AND P3, PT, R3, UR6, P6 ;  /* 0x0000000603007c0c */ /* 0x000fc6000b761270 */
[----:B------:R-:W-:Y:S02]  /*88a0*/  ULDC.64 UR4, c[0x0][0x2c0] ;  /* 0x0000b00000047ab9 */ /* 0x000fe40000000a00 */
[----:B------:R-:W-:-:S04]  /*88b0*/  UIADD3 UR4, UP0, UR4, 0x100, URZ ;  /* 0x0000010004047890 */ /* 0x000fc8000ff1e03f */
[----:B------:R-:W-:Y:S01]  /*88c0*/  UIADD3.X UR5, URZ, UR5, URZ, UP0, !UPT ;  /* 0x000000053f057290 */ /* 0x000fe200087fe43f */
[----:B------:R1:W-:Y:S04]  /*88d0*/  STS.64 [R0.X8], R4 ;  /* 0x0000000400007388 */ /* 0x0003e80000008a00 */
[----:B------:R-:W-:Y:S04]  /*88e0*/  STS.64 [R0.X8+0x20], R8 ;  /* 0x0000200800007388 */ /* 0x000fe80000008a00 */
[----:B------:R2:W-:Y:S04]  /*88f0*/  STS.64 [R0.X8+0x40], R12 ;  /* 0x0000400c00007388 */ /* 0x0005e80000008a00 */
[----:B------:R-:W-:Y:S04]  /*8900*/  STS.64 [R0.X8+0x60], R16 ;  /* 0x0000601000007388 */ /* 0x000fe80000008a00 */
[----:B------:R-:W-:Y:S04]  /*8910*/  STS.64 [R0.X8+0x80], R20 ;  /* 0x0000801400007388 */ /* 0x000fe80000008a00 */
[----:B------:R3:W-:Y:S04]  /*8920*/  STS.64 [R0.X8+0xa0], R24 ;  /* 0x0000a01800007388 */ /* 0x0007e80000008a00 */
[----:B------:R4:W-:Y:S01]  /*8930*/  STS.64 [R0.X8+0xc0], R28 ;  /* 0x0000c01c00007388 */ /* 0x0009e20000008a00 */
[----:B-1----:R-:W-:-:S03]  /*8940*/  IADD3 R4, R3, 0x2, RZ ;  /* 0x0000000203047810 */ /* 0x002fc60007ffe0ff */
[----:B------:R-:W-:Y:S04]  /*8950*/  STS.64 [R0.X8+0xe0], R32 ;  /* 0x0000e02000007388 */ /* 0x000fe80000008a00 */
[----:B------:R-:W-:Y:S01]  /*8960*/  BAR.SYNC.DEFER_BLOCKING 0x0 ;  /* 0x0000000000007b1d */ /* 0x000fe20000010000 */
[C---:B------:R-:W-:Y:S02]  /*8970*/  ISETP.LT.AND P0, PT, R4.reuse, UR6, P6 ;  /* 0x0000000604007c0c */ /* 0x040fe4000b701270 */
[----:B------:R-:W-:Y:S02]  /*8980*/  ISETP.LT.AND P2, PT, R4, UR6, P5 ;  /* 0x0000000604007c0c */ /* 0x000fe4000af41270 */
[----:B--2---:R-:W-:-:S04]  /*8990*/  IADD3 R12, P1, R170, c[0x0][0x2a8], RZ ;  /* 0x0000aa00aa0c7a10 */ /* 0x004fc80007f3e0ff */
[----:B------:R-:W-:-:S05]  /*89a0*/  IADD3.X R13, R171, c[0x0][0x2ac], RZ, P1, !PT ;  /* 0x0000ab00ab0d7a10 */ /* 0x000fca0000ffe4ff */
[----:B------:R-:W-:Y:S02]  /*89b0*/  @P0 MOV R4, R12 ;  /* 0x0000000c00040202 */ /* 0x000fe40000000f00 */
[----:B------:R-:W-:Y:S02]  /*89c0*/  @P0 MOV R5, R13 ;  /* 0x0000000d00050202 */ /* 0x000fe40000000f00 */
[C---:B---3--:R-:W-:Y:S02]  /*89d0*/  IADD3 R24, R3.reuse, 0x10, RZ ;  /* 0x0000001003187810 */ /* 0x048fe40007ffe0ff */
[C---:B------:R-:W-:Y:S02]  /*89e0*/  IADD3 R25, R3.reuse, 0x12, RZ ;  /* 0x0000001203197810 */ /* 0x040fe40007ffe0ff */
[----:B----4-:R-:W-:Y:S01]  /*89f0*/  IADD3 R28, R3, 0x1a, RZ ;  /* 0x0000001a031c7810 */ /* 0x010fe20007ffe0ff */
[----:B------:R-:W1:Y:S04]  /*8a00*/  LDS.128 R132, [R2] ;  /* 0x0000000002847984 */ /* 0x000e680000000c00 */
[----:B------:R-:W2:Y:S04]  /*8a10*/  LDS.128 R144, [R2+0x100] ;  /* 0x0001000002907984 */ /* 0x000ea80000000c00 */
[----:B------:R-:W3:Y:S04]  /*8a20*/  LDS.128 R140, [R2+0x440] ;  /* 0x00044000028c7984 */ /* 0x000ee80000000c00 */
[----:B------:R-:W4:Y:S01]  /*8a30*/  LDS.128 R136, [R2+0x540] ;  /* 0x0005400002887984 */ /* 0x000f220000000c00 */
[----:B-1----:R-:W-:-:S02]  /*8a40*/  FMUL R132, R132, R164 ;  /* 0x000000a484847220 */ /* 0x002fc40000400000 */
[-C--:B------:R-:W-:Y:S02]  /*8a50*/  FMUL R133, R133, R164.reuse ;  /* 0x000000a485857220 */ /* 0x080fe40000400000 */
[-C--:B------:R-:W-:Y:S02]  /*8a60*/  FMUL R134, R134, R164.reuse ;  /* 0x000000a486867220 */ /* 0x080fe40000400000 */
[-C--:B------:R-:W-:Y:S02]  /*8a70*/  FMUL R135, R135, R164.reuse ;  /* 0x000000a487877220 */ /* 0x080fe40000400000 */
[-C--:B--2---:R-:W-:Y:S02]  /*8a80*/  FMUL R144, R144, R164.reuse ;  /* 0x000000a490907220 */ /* 0x084fe40000400000 */
[-C--:B------:R-:W-:Y:S01]  /*8a90*/  FMUL R145, R145, R164.reuse ;  /* 0x000000a491917220 */ /* 0x080fe20000400000 */
[----:B------:R-:W-:Y:S01]  /*8aa0*/  @P4 STG.E.128 [R170.64], R132 ;  /* 0x00000084aa004986 */ /* 0x000fe2000c101d20 */
[-C--:B------:R-:W-:Y:S01]  /*8ab0*/  FMUL R146, R146, R164.reuse ;  /* 0x000000a492927220 */ /* 0x080fe20000400000 */
[----:B------:R-:W-:Y:S01]  /*8ac0*/  IADD3 R20, P4, R12, c[0x0][0x2c0], RZ ;  /* 0x0000b0000c147a10 */ /* 0x000fe20007f9e0ff */
[----:B------:R-:W-:-:S02]  /*8ad0*/  FMUL R147, R147, R164 ;  /* 0x000000a493937220 */ /* 0x000fc40000400000 */
[-C--:B---3--:R-:W-:Y:S01]  /*8ae0*/  FMUL R140, R140, R164.reuse ;  /* 0x000000a48c8c7220 */ /* 0x088fe20000400000 */
[----:B------:R-:W-:Y:S01]  /*8af0*/  IADD3.X R21, R13, c[0x0][0x2c4], RZ, P4, !PT ;  /* 0x0000b1000d157a10 */ /* 0x000fe200027fe4ff */
[-C--:B------:R-:W-:Y:S01]  /*8b00*/  FMUL R141, R141, R164.reuse ;  /* 0x000000a48d8d7220 */ /* 0x080fe20000400000 */
[----:B------:R1:W-:Y:S01]  /*8b10*/  @P3 STG.E.128 [R170.64+0x100], R144 ;  /* 0x00010090aa003986 */ /* 0x0003e2000c101d20 */
[-C--:B------:R-:W-:Y:S02]  /*8b20*/  FMUL R142, R142, R164.reuse ;  /* 0x000000a48e8e7220 */ /* 0x080fe40000400000 */
[-C--:B------:R-:W-:Y:S02]  /*8b30*/  FMUL R143, R143, R164.reuse ;  /* 0x000000a48f8f7220 */ /* 0x080fe40000400000 */
[-C--:B----4-:R-:W-:Y:S02]  /*8b40*/  FMUL R136, R136, R164.reuse ;  /* 0x000000a488887220 */ /* 0x090fe40000400000 */
[-C--:B------:R-:W-:Y:S01]  /*8b50*/  FMUL R137, R137, R164.reuse ;  /* 0x000000a489897220 */ /* 0x080fe20000400000 */
[----:B------:R2:W-:Y:S01]  /*8b60*/  @P2 STG.E.128 [R12.64], R140 ;  /* 0x0000008c0c002986 */ /* 0x0005e2000c101d20 */
[----:B------:R-:W-:-:S02]  /*8b70*/  FMUL R138, R138, R164 ;  /* 0x000000a48a8a7220 */ /* 0x000fc40000400000 */
[----:B------:R-:W-:-:S05]  /*8b80*/  FMUL R139, R139, R164 ;  /* 0x000000a48b8b7220 */ /* 0x000fca0000400000 */
[----:B------:R3:W-:Y:S04]  /*8b90*/  @P0 STG.E.128 [R4.64+0x100], R136 ;  /* 0x0001008804000986 */ /* 0x0007e8000c101d20 */
[----:B------:R-:W-:Y:S01]  /*8ba0*/  BAR.SYNC.DEFER_BLOCKING 0x0 ;  /* 0x0000000000007b1d */ /* 0x000fe20000010000 */
[----:B-1----:R-:W-:-:S04]  /*8bb0*/  IADD3 R170, P0, R170, c[0x0][0x2c0], RZ ;  /* 0x0000b000aaaa7a10 */ /* 0x002fc80007f1e0ff */
[----:B------:R-:W-:Y:S02]  /*8bc0*/  IADD3.X R171, R171, c[0x0][0x2c4], RZ, P0, !PT ;  /* 0x0000b100abab7a10 */ /* 0x000fe400007fe4ff */
[----:B--2---:R-:W-:Y:S01]  /*8bd0*/  IADD3 R12, P3, R12, UR4, RZ ;  /* 0x000000040c0c7c10 */ /* 0x004fe2000ff7e0ff */
[----:B------:R-:W-:Y:S03]  /*8be0*/  STS.64 [R0.X8], R6 ;  /* 0x0000000600007388 */ /* 0x000fe60000008a00 */
[----:B------:R-:W-:Y:S01]  /*8bf0*/  IADD3.X R13, R13, UR5, RZ, P3, !PT ;  /* 0x000000050d0d7c10 */ /* 0x000fe20009ffe4ff */
[----:B------:R-:W-:Y:S01]  /*8c00*/  STS.64 [R0.X8+0x20], R10 ;  /* 0x0000200a00007388 */ /* 0x000fe20000008a00 */
[----:B---3--:R-:W-:-:S03]  /*8c10*/  IADD3 R4, R3, 0x8, RZ ;  /* 0x0000000803047810 */ /* 0x008fc60007ffe0ff */
[----:B------:R1:W-:Y:S01]  /*8c20*/  STS.64 [R0.X8+0x40], R14 ;  /* 0x0000400e00007388 */ /* 0x0003e20000008a00 */
[C---:B------:R-:W-:Y:S02]  /*8c30*/  ISETP.LT.AND P1, PT, R4.reuse, UR6, P5 ;  /* 0x0000000604007c0c */ /* 0x040fe4000af21270 */
[----:B------:R-:W-:Y:S01]  /*8c40*/  ISETP.LT.AND P2, PT, R4, UR6, P6 ;  /* 0x0000000604007c0c */ /* 0x000fe2000b741270 */
[----:B------:R-:W-:Y:S04]  /*8c50*/  STS.64 [R0.X8+0x60], R18 ;  /* 0x0000601200007388 */ /* 0x000fe80000008a00 */
[----:B------:R-:W-:Y:S04]  /*8c60*/  STS.64 [R0.X8+0x80], R22 ;  /* 0x0000801600007388 */ /* 0x000fe80000008a00 */
[----:B------:R-:W-:Y:S04]  /*8c70*/  STS.64 [R0.X8+0xa0], R26 ;  /* 0x0000a01a00007388 */ /* 0x000fe80000008a00 */
[----:B------:R-:W-:Y:S04]  /*8c80*/  STS.64 [R0.X8+0xc0], R30 ;  /* 0x0000c01e00007388 */ /* 0x000fe80000008a00 */
[----:B------:R-:W-:Y:S04]  /*8c90*/  STS.64 [R0.X8+0xe0], R34 ;  /* 0x0000e02200007388 */ /* 0x000fe80000008a00 */
[----:B------:R-:W-:Y:S01]  /*8ca0*/  BAR.SYNC.DEFER_BLOCKING 0x0 ;  /* 0x0000000000007b1d */ /* 0x000fe20000010000 */
[----:B-1----:R-:W-:-:S04]  /*8cb0*/  IADD3 R14, R3, 0xa, RZ ;  /* 0x0000000a030e7810 */ /* 0x002fc80007ffe0ff */
[----:B------:R-:W-:Y:S01]  /*8cc0*/  ISETP.LT.AND P0, PT, R14, UR6, P6 ;  /* 0x000000060e007c0c */ /* 0x000fe2000b701270 */
        /* <DEDUP_REMOVED lines=10> */
[----:B------:R1:W-:Y:S01]  /*8d70*/  @P1 STG.E.128 [R170.64], R4 ;  /* 0x00000004aa001986 */ /* 0x0003e2000c101d20 */
[----:B------:R-:W-:Y:S01]  /*8d80*/  ISETP.LT.AND P1, PT, R14, UR6, P5 ;  /* 0x000000060e007c0c */ /* 0x000fe2000af21270 */
[----:B------:R-:W-:-:S02]  /*8d90*/  FMUL R138, R138, R164 ;  /* 0x000000a48a8a7220 */ /* 0x000fc40000400000 */
[-C--:B------:R-:W-:Y:S02]  /*8da0*/  FMUL R139, R139, R164.reuse ;  /* 0x000000a48b8b7220 */ /* 0x080fe40000400000 */
[-C--:B---3--:R-:W-:Y:S02]  /*8db0*/  FMUL R132, R132, R164.reuse ;  /* 0x000000a484847220 */ /* 0x088fe40000400000 */
[-C--:B------:R-:W-:Y:S02]  /*8dc0*/  FMUL R133, R133, R164.reuse ;  /* 0x000000a485857220 */ /* 0x080fe40000400000 */
[-C--:B------:R-:W-:Y:S02]  /*8dd0*/  FMUL R134, R134, R164.reuse ;  /* 0x000000a486867220 */ /* 0x080fe40000400000 */
[-C--:B------:R-:W-:Y:S02]  /*8de0*/  FMUL R135, R135, R164.reuse ;  /* 0x000000a487877220 */ /* 0x080fe40000400000 */
[----:B----4-:R-:W-:-:S02]  /*8df0*/  FMUL R8, R8, R164 ;  /* 0x000000a408087220 */ /* 0x010fc40000400000 */
[-C--:B------:R-:W-:Y:S02]  /*8e00*/  FMUL R9, R9, R164.reuse ;  /* 0x000000a409097220 */ /* 0x080fe40000400000 */
[-C--:B------:R-:W-:Y:S02]  /*8e10*/  FMUL R10, R10, R164.reuse ;  /* 0x000000a40a0a7220 */ /* 0x080fe40000400000 */
[----:B------:R-:W-:Y:S01]  /*8e20*/  FMUL R11, R11, R164 ;  /* 0x000000a40b0b7220 */ /* 0x000fe20000400000 */
[----:B-1----:R-:W-:Y:S02]  /*8e30*/  @P2 MOV R4, R170 ;  /* 0x000000aa00042202 */ /* 0x002fe40000000f00 */
[----:B------:R-:W-:-:S05]  /*8e40*/  @P2 MOV R5, R171 ;  /* 0x000000ab00052202 */ /* 0x000fca0000000f00 */
[----:B------:R-:W-:Y:S01]  /*8e50*/  @P2 STG.E.128 [R4.64+0x100], R136 ;  /* 0x0001008804002986 */ /* 0x000fe2000c101d20 */
[----:B------:R-:W-:-:S03]  /*8e60*/  ISETP.LT.AND P2, PT, R24, UR6, P6 ;  /* 0x0000000618007c0c */ /* 0x000fc6000b741270 */
[----:B------:R1:W-:Y:S01]  /*8e70*/  @P1 STG.E.128 [R20.64], R132 ;  /* 0x0000008414001986 */ /* 0x0003e2000c101d20 */
[----:B------:R-:W-:-:S03]  /*8e80*/  IADD3 R22, P1, R170, c[0x0][0x2c0], RZ ;  /* 0x0000b000aa167a10 */ /* 0x000fc60007f3e0ff */
[----:B------:R-:W-:Y:S04]  /*8e90*/  @P0 STG.E.128 [R12.64], R8 ;  /* 0x000000080c000986 */ /* 0x000fe8000c101d20 */
[----:B------:R-:W-:Y:S01]  /*8ea0*/  BAR.SYNC.DEFER_BLOCKING 0x0 ;  /* 0x0000000000007b1d */ /* 0x000fe20000010000 */
[----:B------:R-:W-:Y:S02]  /*8eb0*/  ISETP.LT.AND P0, PT, R24, UR6, P5 ;  /* 0x0000000618007c0c */ /* 0x000fe4000af01270 */
[----:B------:R-:W-:Y:S02]  /*8ec0*/  IADD3.X R23, R171, c[0x0][0x2c4], RZ, P1, !PT ;  /* 0x0000b100ab177a10 */ /* 0x000fe40000ffe4ff */
[----:B------:R-:W-:Y:S02]  /*8ed0*/  ISETP.LT.AND P1, PT, R25, UR6, P5 ;  /* 0x0000000619007c0c */ /* 0x000fe4000af21270 */
[C---:B------:R-:W-:Y:S01]  /*8ee0*/  IADD3 R24, P4, R20.reuse, c[0x0][0x2c0], RZ ;  /* 0x0000b00014187a10 */ /* 0x040fe20007f9e0ff */
[----:B------:R-:W-:Y:S01]  /*8ef0*/  STS.64 [R0.X8], R64 ;  /* 0x0000004000007388 */ /* 0x000fe20000008a00 */
[----:B-1----:R-:W-:-:S03]  /*8f00*/  IADD3 R20, P3, R20, UR4, RZ ;  /* 0x0000000414147c10 */ /* 0x002fc6000ff7e0ff */
        /* <DEDUP_REMOVED lines=19> */
[----:B------:R-:W-:Y:S01]  /*9040*/  IADD3 R26, P0, R170, UR4, RZ ;  /* 0x00000004aa1a7c10 */ /* 0x000fe2000ff1e0ff */
[----:B------:R-:W-:-:S02]  /*9050*/  FMUL R18, R18, R164 ;  /* 0x000000a412127220 */ /* 0x000fc40000400000 */
[-C--:B------:R-:W-:Y:S01]  /*9060*/  FMUL R19, R19, R164.reuse ;  /* 0x000000a413137220 */ /* 0x080fe20000400000 */
[----:B------:R-:W-:Y:S01]  /*9070*/  IADD3.X R27, R171, UR5, RZ, P0, !PT ;  /* 0x00000005ab1b7c10 */ /* 0x000fe200087fe4ff */
[-C--:B---3--:R-:W-:Y:S01]  /*9080*/  FMUL R12, R12, R164.reuse ;  /* 0x000000a40c0c7220 */ /* 0x088fe20000400000 */
[----:B------:R-:W-:Y:S01]  /*9090*/  ISETP.LT.AND P0, PT, R25, UR6, P6 ;  /* 0x0000000619007c0c */ /* 0x000fe2000b701270 */
[-C--:B------:R-:W-:Y:S01]  /*90a0*/  FMUL R13, R13, R164.reuse ;  /* 0x000000a40d0d7220 */ /* 0x080fe20000400000 */
[C---:B------:R-:W-:Y:S01]  /*90b0*/  IADD3.X R25, R21.reuse, c[0x0][0x2c4], RZ, P4, !PT ;  /* 0x0000b10015197a10 */ /* 0x040fe200027fe4ff */
[-C--:B------:R-:W-:Y:S01]  /*90c0*/  FMUL R14, R14, R164.reuse ;  /* 0x000000a40e0e7220 */ /* 0x080fe20000400000 */
[----:B------:R-:W-:Y:S01]  /*90d0*/  IADD3.X R21, R21, UR5, RZ, P3, !PT ;  /* 0x0000000515157c10 */ /* 0x000fe20009ffe4ff */
[-C--:B------:R-:W-:Y:S01]  /*90e0*/  FMUL R15, R15, R164.reuse ;  /* 0x000000a40f0f7220 */ /* 0x080fe20000400000 */
[----:B------:R-:W-:Y:S01]  /*90f0*/  @P2 STG.E.128 [R26.64], R16 ;  /* 0x000000101a002986 */ /* 0x000fe2000c101d20 */
[----:B----4-:R-:W-:-:S02]  /*9100*/  FMUL R8, R8, R164 ;  /* 0x000000a408087220 */ /* 0x010fc40000400000 */
[-C--:B------:R-:W-:Y:S01]  /*9110*/  FMUL R9, R9, R164.reuse ;  /* 0x000000a409097220 */ /* 0x080fe20000400000 */
[----:B------:R-:W-:Y:S01]  /*9120*/  @P1 STG.E.128 [R24.64], R12 ;  /* 0x0000000c18001986 */ /* 0x000fe2000c101d20 */
[-C--:B------:R-:W-:Y:S02]  /*9130*/  FMUL R10, R10, R164.reuse ;  /* 0x000000a40a0a7220 */ /* 0x080fe40000400000 */
[----:B------:R-:W-:-:S05]  /*9140*/  FMUL R11, R11, R164 ;  /* 0x000000a40b0b7220 */ /* 0x000fca0000400000 */
[----:B------:R1:W-:Y:S04]  /*9150*/  @P0 STG.E.128 [R20.64], R8 ;  /* 0x0000000814000986 */ /* 0x0003e8000c101d20 */
[----:B------:R-:W-:Y:S06]  /*9160*/  BAR.SYNC.DEFER_BLOCKING 0x0 ;  /* 0x0000000000007b1d */ /* 0x000fec0000010000 */
[----:B------:R-:W-:Y:S04]  /*9170*/  STS.64 [R0.X8], R66 ;  /* 0x0000004200007388 */ /* 0x000fe80000008a00 */
[----:B------:R-:W-:Y:S01]  /*9180*/  STS.64 [R0.X8+0x20], R62 ;  /* 0x0000203e00007388 */ /* 0x000fe20000008a00 */
[----:B-1----:R-:W-:-:S02]  /*9190*/  IADD3 R21, R3, 0x18, RZ ;  /* 0x0000001803157810 */ /* 0x002fc40007ffe0ff */
[C---:B------:R-:W-:Y:S01]  /*91a0*/  IADD3 R20, P1, R22.reuse, c[0x0][0x2c0], RZ ;  /* 0x0000b00016147a10 */ /* 0x040fe20007f3e0ff */
[----:B------:R-:W-:Y:S01]  /*91b0*/  STS.64 [R0.X8+0x40], R58 ;  /* 0x0000403a00007388 */ /* 0x000fe20000008a00 */
[C---:B------:R-:W-:Y:S02]  /*91c0*/  ISETP.LT.AND P0, PT, R21.reuse, UR6, P5 ;  /* 0x0000000615007c0c */ /* 0x040fe4000af01270 */
[----:B------:R-:W-:Y:S01]  /*91d0*/  ISETP.LT.AND P2, PT, R21, UR6, P6 ;  /* 0x0000000615007c0c */ /* 0x000fe2000b741270 */
[----:B------:R-:W-:Y:S01]  /*91e0*/  STS.64 [R0.X8+0x60], R54 ;  /* 0x0000603600007388 */ /* 0x000fe20000008a00 */
[----:B------:R-:W-:Y:S02]  /*91f0*/  IADD3.X R21, R23, c[0x0][0x2c4], RZ, P1, !PT ;  /* 0x0000b10017157a10 */ /* 0x000fe40000ffe4ff */
[----:B------:R-:W-:Y:S01]  /*9200*/  IADD3 R26, P1, R22, UR4, RZ ;  /* 0x00000004161a7c10 */ /* 0x000fe2000ff3e0ff */
[----:B------:R-:W-:Y:S01]  /*9210*/  STS.64 [R0.X8+0x80], R50 ;  /* 0x0000803200007388 */ /* 0x000fe20000008a00 */
[----:B------:R-:W-:-:S02]  /*9220*/  IADD3 R22, P4, R24, c[0x0][0x2c0], RZ ;  /* 0x0000b00018167a10 */ /* 0x000fc40007f9e0ff */
[----:B------:R-:W-:Y:S01]  /*9230*/  IADD3.X R27, R23, UR5, RZ, P1, !PT ;  /* 0x00000005171b7c10 */ /* 0x000fe20008ffe4ff */
[----:B------:R-:W-:Y:S01]  /*9240*/  STS.64 [R0.X8+0xa0], R46 ;  /* 0x0000a02e00007388 */ /* 0x000fe20000008a00 */
[----:B------:R-:W-:Y:S02]  /*9250*/  ISETP.LT.AND P1, PT, R28, UR6, P5 ;  /* 0x000000061c007c0c */ /* 0x000fe4000af21270 */
[----:B------:R-:W-:Y:S01]  /*9260*/  IADD3 R24, P3, R24, UR4, RZ ;  /* 0x0000000418187c10 */ /* 0x000fe2000ff7e0ff */
[----:B------:R-:W-:Y:S01]  /*9270*/  STS.64 [R0.X8+0xc0], R42 ;  /* 0x0000c02a00007388 */ /* 0x000fe20000008a00 */
[C---:B------:R-:W-:Y:S02]  /*9280*/  IADD3.X R23, R25.reuse, c[0x0][0x2c4], RZ, P4, !PT ;  /* 0x0000b10019177a10 */ /* 0x040fe400027fe4ff */
[----:B------:R-:W-:Y:S01]  /*9290*/  IADD3.X R25, R25, UR5, RZ, P3, !PT ;  /* 0x0000000519197c10 */ /* 0x000fe20009ffe4ff */
        /* <DEDUP_REMOVED lines=13> */
[----:B------:R-:W-:Y:S01]  /*9370*/  ISETP.LT.AND P0, PT, R28, UR6, P6 ;  /* 0x000000061c007c0c */ /* 0x000fe2000b701270 */
[-C--:B------:R-:W-:Y:S01]  /*9380*/  FMUL R18, R18, R164.reuse ;  /* 0x000000a412127220 */ /* 0x080fe20000400000 */
[----:B------:R-:W-:Y:S01]  /*9390*/  IADD3 R28, R3, 0x22, RZ ;  /* 0x00000022031c7810 */ /* 0x000fe20007ffe0ff */
[----:B------:R-:W-:-:S02]  /*93a0*/  FMUL R19, R19, R164 ;  /* 0x000000a413137220 */ /* 0x000fc40000400000 */
[-C--:B---3--:R-:W-:Y:S02]  /*93b0*/  FMUL R12, R12, R164.reuse ;  /* 0x000000a40c0c7220 */ /* 0x088fe40000400000 */
[-C--:B------:R-:W-:Y:S01]  /*93c0*/  FMUL R13, R13, R164.reuse ;  /* 0x000000a40d0d7220 */ /* 0x080fe20000400000 */
[----:B------:R-:W-:Y:S01]  /*93d0*/  @P2 STG.E.128 [R26.64], R16 ;  /* 0x000000101a002986 */ /* 0x000fe2000c101d20 */
[-C--:B------:R-:W-:Y:S02]  /*93e0*/  FMUL R14, R14, R164.reuse ;  /* 0x000000a40e0e7220 */ /* 0x080fe40000400000 */
[-C--:B------:R-:W-:Y:S02]  /*93f0*/  FMUL R15, R15, R164.reuse ;  /* 0x000000a40f0f7220 */ /* 0x080fe40000400000 */
[-C--:B----4-:R-:W-:Y:S02]  /*9400*/  FMUL R8, R8, R164.reuse ;  /* 0x000000a408087220 */ /* 0x090fe40000400000 */
[-C--:B------:R-:W-:Y:S01]  /*9410*/  FMUL R9, R9, R164.reuse ;  /* 0x000000a409097220 */ /* 0x080fe20000400000 */
[----:B------:R-:W-:Y:S01]  /*9420*/  @P1 STG.E.128 [R22.64], R12 ;  /* 0x0000000c16001986 */ /* 0x000fe2000c101d20 */
[----:B------:R-:W-:-:S02]  /*9430*/  FMUL R10, R10, R164 ;  /* 0x000000a40a0a7220 */ /* 0x000fc40000400000 */
        /* <DEDUP_REMOVED lines=84> */
[----:B------:R-:W-:-:S02]  /*9980*/  FMUL R18, R18, R164 ;  /* 0x000000a412127220 */ /* 0x000fc40000400000 */
[-C--:B------:R-:W-:Y:S02]  /*9990*/  FMUL R19, R19, R164.reuse ;  /* 0x000000a413137220 */ /* 0x080fe40000400000 */
[-C--:B---3--:R-:W-:Y:S02]  /*99a0*/  FMUL R12, R12, R164.reuse ;  /* 0x000000a40c0c7220 */ /* 0x088fe40000400000 */
[-C--:B------:R-:W-:Y:S01]  /*99b0*/  FMUL R13, R13, R164.reuse ;  /* 0x000000a40d0d7220 */ /* 0x080fe20000400000 */
[----:B------:R1:W-:Y:S01]  /*99c0*/  @P2 STG.E.128 [R26.64], R16 ;  /* 0x000000101a002986 */ /* 0x0003e2000c101d20 */
[-C--:B------:R-:W-:Y:S02]  /*99d0*/  FMUL R14, R14, R164.reuse ;  /* 0x000000a40e0e7220 */ /* 0x080fe40000400000 */
[-C--:B------:R-:W-:Y:S02]  /*99e0*/  FMUL R15, R15, R164.reuse ;  /* 0x000000a40f0f7220 */ /* 0x080fe40000400000 */
[----:B----4-:R-:W-:-:S02]  /*99f0*/  FMUL R8, R8, R164 ;  /* 0x000000a408087220 */ /* 0x010fc40000400000 */
[-C--:B------:R-:W-:Y:S01]  /*9a00*/  FMUL R9, R9, R164.reuse ;  /* 0x000000a409097220 */ /* 0x080fe20000400000 */
[----:B------:R-:W-:Y:S01]  /*9a10*/  @P1 STG.E.128 [R24.64], R12 ;  /* 0x0000000c18001986 */ /* 0x000fe2000c101d20 */
[-C--:B------:R-:W-:Y:S02]  /*9a20*/  FMUL R10, R10, R164.reuse ;  /* 0x000000a40a0a7220 */ /* 0x080fe40000400000 */
[----:B------:R-:W-:-:S05]  /*9a30*/  FMUL R11, R11, R164 ;  /* 0x000000a40b0b7220 */ /* 0x000fca0000400000 */
[----:B------:R2:W-:Y:S04]  /*9a40*/  @P0 STG.E.128 [R20.64], R8 ;  /* 0x0000000814000986 */ /* 0x0005e8000c101d20 */
[----:B------:R-:W-:Y:S01]  /*9a50*/  BAR.SYNC.DEFER_BLOCKING 0x0 ;  /* 0x0000000000007b1d */ /* 0x000fe20000010000 */
[----:B-1----:R-:W-:-:S04]  /*9a60*/  IADD3 R26, P1, R22, c[0x0][0x2c0], RZ ;  /* 0x0000b000161a7a10 */ /* 0x002fc80007f3e0ff */
[----:B------:R-:W-:Y:S02]  /*9a70*/  IADD3.X R27, R23, c[0x0][0x2c4], RZ, P1, !PT ;  /* 0x0000b100171b7a10 */ /* 0x000fe40000ffe4ff */
[----:B------:R-:W-:-:S04]  /*9a80*/  IADD3 R22, P1, R22, UR4, RZ ;  /* 0x0000000416167c10 */ /* 0x000fc8000ff3e0ff */
[----:B------:R-:W-:Y:S01]  /*9a90*/  IADD3.X R23, R23, UR5, RZ, P1, !PT ;  /* 0x0000000517177c10 */ /* 0x000fe20008ffe4ff */
[----:B------:R-:W-:Y:S04]  /*9aa0*/  STS.64 [R0.X8], R128 ;  /* 0x0000008000007388 */ /* 0x000fe80000008a00 */
[----:B------:R-:W-:Y:S01]  /*9ab0*/  STS.64 [R0.X8+0x20], R124 ;  /* 0x0000207c00007388 */ /* 0x000fe20000008a00 */
[C---:B--2---:R-:W-:Y:S02]  /*9ac0*/  IADD3 R20, R3.reuse, 0x30, RZ ;  /* 0x0000003003147810 */ /* 0x044fe40007ffe0ff */
[----:B------:R-:W-:Y:S01]  /*9ad0*/  IADD3 R21, R3, 0x32, RZ ;  /* 0x0000003203157810 */ /* 0x000fe20007ffe0ff */
[----:B------:R-:W-:Y:S01]  /*9ae0*/  STS.64 [R0.X8+0x40], R120 ;  /* 0x0000407800007388 */ /* 0x000fe20000008a00 */
[----:B------:R-:W-:-:S02]  /*9af0*/  ISETP.LT.AND P0, PT, R20, UR6, P5 ;  /* 0x0000000614007c0c */ /* 0x000fc4000af01270 */
[----:B------:R-:W-:Y:S01]  /*9b00*/  ISETP.LT.AND P2, PT, R20, UR6, P6 ;  /* 0x0000000614007c0c */ /* 0x000fe2000b741270 */
[----:B------:R-:W-:Y:S01]  /*9b10*/  STS.64 [R0.X8+0x60], R116 ;  /* 0x0000607400007388 */ /* 0x000fe20000008a00 */
[----:B------:R-:W-:Y:S02]  /*9b20*/  ISETP.LT.AND P1, PT, R21, UR6, P5 ;  /* 0x0000000615007c0c */ /* 0x000fe4000af21270 */
[C---:B------:R-:W-:Y:S01]  /*9b30*/  IADD3 R20, P4, R24.reuse, c[0x0][0x2c0], RZ ;  /* 0x0000b00018147a10 */ /* 0x040fe20007f9e0ff */
[----:B------:R-:W-:Y:S01]  /*9b40*/  STS.64 [R0.X8+0x80], R112 ;  /* 0x0000807000007388 */ /* 0x000fe20000008a00 */
[----:B------:R-:W-:-:S03]  /*9b50*/  IADD3 R24, P3, R24, UR4, RZ ;  /* 0x0000000418187c10 */ /* 0x000fc6000ff7e0ff */
        /* <DEDUP_REMOVED lines=17> */
[----:B------:R-:W-:Y:S01]  /*9c70*/  IADD3.X R21, R25, c[0x0][0x2c4], RZ, P4, !PT ;  /* 0x0000b10019157a10 */ /* 0x000fe200027fe4ff */
[-C--:B------:R-:W-:Y:S01]  /*9c80*/  FMUL R19, R19, R164.reuse ;  /* 0x000000a413137220 */ /* 0x080fe20000400000 */
[----:B------:R-:W-:Y:S01]  /*9c90*/  IADD3.X R25, R25, UR5, RZ, P3, !PT ;  /* 0x0000000519197c10 */ /* 0x000fe20009ffe4ff */
[----:B---3--:R-:W-:-:S02]  /*9ca0*/  FMUL R12, R12, R164 ;  /* 0x000000a40c0c7220 */ /* 0x008fc40000400000 */
[-C--:B------:R-:W-:Y:S01]  /*9cb0*/  FMUL R13, R13, R164.reuse ;  /* 0x000000a40d0d7220 */ /* 0x080fe20000400000 */
[----:B------:R1:W-:Y:S01]  /*9cc0*/  @P2 STG.E.128 [R22.64], R16 ;  /* 0x0000001016002986 */ /* 0x0003e2000c101d20 */
        /* <DEDUP_REMOVED lines=8> */
[----:B------:R-:W-:Y:S01]  /*9d50*/  BAR.SYNC.DEFER_BLOCKING 0x0 ;  /* 0x0000000000007b1d */ /* 0x000fe20000010000 */
[C---:B-1----:R-:W-:Y:S02]  /*9d60*/  IADD3 R22, R3.reuse, 0x38, RZ ;  /* 0x0000003803167810 */ /* 0x042fe40007ffe0ff */
[----:B------:R-:W-:Y:S02]  /*9d70*/  IADD3 R3, R3, 0x3a, RZ ;  /* 0x0000003a03037810 */ /* 0x000fe40007ffe0ff */
[C---:B------:R-:W-:Y:S02]  /*9d80*/  ISETP.LT.AND P1, PT, R22.reuse, UR6, P5 ;  /* 0x0000000616007c0c */ /* 0x040fe4000af21270 */
[----:B------:R-:W-:-:S02]  /*9d90*/  ISETP.LT.AND P0, PT, R22, UR6, P6 ;  /* 0x0000000616007c0c */ /* 0x000fc4000b701270 */
[C---:B------:R-:W-:Y:S02]  /*9da0*/  ISETP.LT.AND P5, PT, R3.reuse, UR6, P5 ;  /* 0x0000000603007c0c */ /* 0x040fe4000afa1270 */
[----:B------:R-:W-:Y:S01]  /*9db0*/  ISETP.LT.AND P6, PT, R3, UR6, P6 ;  /* 0x0000000603007c0c */ /* 0x000fe2000b7c1270 */
[----:B------:R-:W-:Y:S01]  /*9dc0*/  STS.64 [R0.X8], R130 ;  /* 0x0000008200007388 */ /* 0x000fe20000008a00 */
[----:B------:R-:W-:-:S03]  /*9dd0*/  IADD3 R22, P3, R26, UR4, RZ ;  /* 0x000000041a167c10 */ /* 0x000fc6000ff7e0ff */
[----:B------:R-:W-:Y:S01]  /*9de0*/  STS.64 [R0.X8+0x20], R126 ;  /* 0x0000207e00007388 */ /* 0x000fe20000008a00 */
[----:B--2---:R-:W-:Y:S02]  /*9df0*/  IADD3 R24, P2, R26, c[0x0][0x2c0], RZ ;  /* 0x0000b0001a187a10 */ /* 0x004fe40007f5e0ff */
[C---:B------:R-:W-:Y:S01]  /*9e00*/  IADD3.X R23, R27.reuse, UR5, RZ, P3, !PT ;  /* 0x000000051b177c10 */ /* 0x040fe20009ffe4ff */
[----:B------:R-:W-:Y:S01]  /*9e10*/  STS.64 [R0.X8+0x40], R122 ;  /* 0x0000407a00007388 */ /* 0x000fe20000008a00 */
[----:B------:R-:W-:-:S03]  /*9e20*/  IADD3.X R25, R27, c[0x0][0x2c4], RZ, P2, !PT ;  /* 0x0000b1001b197a10 */ /* 0x000fc600017fe4ff */
        /* <DEDUP_REMOVED lines=9> */
[----:B------:R4:W5:Y:S02]  /*9ec0*/  LDS.128 R16, [R2+0x540] ;  /* 0x0005400002107984 */ /* 0x0009640000000c00 */
[----:B----4-:R-:W-:-:S04]  /*9ed0*/  IADD3 R2, P2, R20, c[0x0][0x2c0], RZ ;  /* 0x0000b00014027a10 */ /* 0x010fc80007f5e0ff */
[----:B------:R-:W-:Y:S01]  /*9ee0*/  IADD3.X R3, R21, c[0x0][0x2c4], RZ, P2, !PT ;  /* 0x0000b10015037a10 */ /* 0x000fe200017fe4ff */
[-C--:B-1----:R-:W-:Y:S02]  /*9ef0*/  FMUL R12, R12, R164.reuse ;  /* 0x000000a40c0c7220 */ /* 0x082fe40000400000 */
[-C--:B------:R-:W-:Y:S02]  /*9f00*/  FMUL R13, R13, R164.reuse ;  /* 0x000000a40d0d7220 */ /* 0x080fe40000400000 */
[-C--:B------:R-:W-:Y:S02]  /*9f10*/  FMUL R14, R14, R164.reuse ;  /* 0x000000a40e0e7220 */ /* 0x080fe40000400000 */
[-C--:B------:R-:W-:Y:S02]  /*9f20*/  FMUL R15, R15, R164.reuse ;  /* 0x000000a40f0f7220 */ /* 0x080fe40000400000 */
[-C--:B--2---:R-:W-:Y:S02]  /*9f30*/  FMUL R8, R8, R164.reuse ;  /* 0x000000a408087220 */ /* 0x084fe40000400000 */
[-C--:B------:R-:W-:Y:S01]  /*9f40*/  FMUL R9, R9, R164.reuse ;  /* 0x000000a409097220 */ /* 0x080fe20000400000 */
[----:B------:R1:W-:Y:S01]  /*9f50*/  @P1 STG.E.128 [R24.64], R12 ;  /* 0x0000000c18001986 */ /* 0x0003e2000c101d20 */
[----:B------:R-:W-:Y:S01]  /*9f60*/  IADD3 R20, P1, R20, UR4, RZ ;  /* 0x0000000414147c10 */ /* 0x000fe2000ff3e0ff */
[----:B------:R-:W-:-:S02]  /*9f70*/  FMUL R10, R10, R164 ;  /* 0x000000a40a0a7220 */ /* 0x000fc40000400000 */
[-C--:B------:R-:W-:Y:S01]  /*9f80*/  FMUL R11, R11, R164.reuse ;  /* 0x000000a40b0b7220 */ /* 0x080fe20000400000 */
[----:B------:R-:W-:Y:S01]  /*9f90*/  IADD3.X R21, R21, UR5, RZ, P1, !PT ;  /* 0x0000000515157c10 */ /* 0x000fe20008ffe4ff */
[-C--:B---3--:R-:W-:Y:S02]  /*9fa0*/  FMUL R4, R4, R164.reuse ;  /* 0x000000a404047220 */ /* 0x088fe40000400000 */
[-C--:B------:R-:W-:Y:S01]  /*9fb0*/  FMUL R5, R5, R164.reuse ;  /* 0x000000a405057220 */ /* 0x080fe20000400000 */
[----:B------:R1:W-:Y:S01]  /*9fc0*/  @P0 STG.E.128 [R22.64], R8 ;  /* 0x0000000816000986 */ /* 0x0003e2000c101d20 */
[-C--:B------:R-:W-:Y:S02]  /*9fd0*/  FMUL R6, R6, R164.reuse ;  /* 0x000000a406067220 */ /* 0x080fe40000400000 */
[-C--:B------:R-:W-:Y:S02]  /*9fe0*/  FMUL R7, R7, R164.reuse ;  /* 0x000000a407077220 */ /* 0x080fe40000400000 */
[----:B-----5:R-:W-:-:S02]  /*9ff0*/  FMUL R16, R16, R164 ;  /* 0x000000a410107220 */ /* 0x020fc40000400000 */
[-C--:B------:R-:W-:Y:S01]  /*a000*/  FMUL R17, R17, R164.reuse ;  /* 0x000000a411117220 */ /* 0x080fe20000400000 */
[----:B------:R1:W-:Y:S01]  /*a010*/  @P5 STG.E.128 [R2.64], R4 ;  /* 0x0000000402005986 */ /* 0x0003e2000c101d20 */
[-C--:B------:R-:W-:Y:S02]  /*a020*/  FMUL R18, R18, R164.reuse ;  /* 0x000000a412127220 */ /* 0x080fe40000400000 */
[----:B------:R-:W-:-:S05]  /*a030*/  FMUL R19, R19, R164 ;  /* 0x000000a413137220 */ /* 0x000fca0000400000 */
[----:B------:R1:W-:Y:S02]  /*a040*/  @P6 STG.E.128 [R20.64], R16 ;  /* 0x0000001014006986 */ /* 0x0003e4000c101d20 */
.L_x_26:
[----:B------:R-:W-:Y:S05]  /*a050*/  BSYNC B0 ;  /* 0x0000000000007941 */ /* 0x000fea0003800000 */
.L_x_24:
[----:B------:R-:W-:-:S04]  /*a060*/  MOV R0, c[0x0][0x318] ;  /* 0x0000c60000007a02 */ /* 0x000fc80000000f00 */
[----:B------:R-:W-:-:S13]  /*a070*/  ISETP.NE.AND P0, PT, R0, 0x1, PT ;  /* 0x000000010000780c */ /* 0x000fda0003f05270 */
[----:B------:R-:W-:Y:S05]  /*a080*/  @P0 EXIT ;  /* 0x000000000000094d */ /* 0x000fea0003800000 */
[----:B------:R-:W-:-:S04]  /*a090*/  MOV R0, c[0x0][0x1b0] ;  /* 0x00006c0000007a02 */ /* 0x000fc80000000f00 */
[----:B------:R-:W-:-:S13]  /*a0a0*/  ISETP.GE.AND P0, PT, R0, 0x2, PT ;  /* 0x000000020000780c */ /* 0x000fda0003f06270 */
[----:B------:R-:W-:Y:S05]  /*a0b0*/  @!P0 EXIT ;  /* 0x000000000000894d */ /* 0x000fea0003800000 */
[----:B------:R-:W-:Y:S01]  /*a0c0*/  BAR.SYNC.DEFER_BLOCKING 0x0 ;  /* 0x0000000000007b1d */ /* 0x000fe20000010000 */
[----:B------:R-:W-:-:S13]  /*a0d0*/  ISETP.GT.AND P0, PT, R217, RZ, PT ;  /* 0x000000ffd900720c */ /* 0x000fda0003f04270 */
[----:B------:R-:W-:Y:S05]  /*a0e0*/  @P0 EXIT ;  /* 0x000000000000094d */ /* 0x000fea0003800000 */
[----:B------:R-:W-:Y:S01]  /*a0f0*/  @!PT LDS RZ, [RZ] ;  /* 0x00000000fffff984 */ /* 0x000fe20000000800 */
[----:B------:R-:W-:Y:S01]  /*a100*/  @!PT LDS RZ, [RZ] ;  /* 0x00000000fffff984 */ /* 0x000fe20000000800 */
[----:B------:R-:W-:Y:S01]  /*a110*/  @!PT LDS RZ, [RZ] ;  /* 0x00000000fffff984 */ /* 0x000fe20000000800 */
[----:B------:R-:W-:Y:S01]  /*a120*/  @!PT LDS RZ, [RZ] ;  /* 0x00000000fffff984 */ /* 0x000fe20000000800 */
[----:B------:R-:W-:Y:S06]  /*a130*/  MEMBAR.ALL.GPU ;  /* 0x0000000000007992 */ /* 0x000fec000000a000 */
[----:B-12---:R-:W-:-:S04]  /*a140*/  IADD3 R3, R216, 0x1, RZ ;  /* 0x00000001d8037810 */ /* 0x006fc80007ffe0ff */
[----:B------:R-:W-:-:S04]  /*a150*/  ISETP.NE.AND P0, PT, R3, c[0x0][0x1b0], PT ;  /* 0x00006c0003007a0c */ /* 0x000fc80003f05270 */
[----:B------:R-:W-:-:S04]  /*a160*/  SEL R3, R3, RZ, P0 ;  /* 0x000000ff03037207 */ /* 0x000fc80000000000 */
[----:B------:R-:W-:-:S00]  /*a170*/  ERRBAR ;  /* 0x00000000000079ab */ /* 0x000fc00000000000 */
[----:B------:R-:W-:Y:S01]  /*a180*/  STG.E.STRONG.GPU [R166.64], R3 ;  /* 0x00000003a6007986 */ /* 0x000fe2000c10f920 */
[----:B------:R-:W-:Y:S05]  /*a190*/  EXIT ;  /* 0x000000000000794d */ /* 0x000fea0003800000 */
.L_x_27:
[----:B------:R-:W-:-:S00]  /*a1a0*/  BRA `(.L_x_27) ;  /* 0xfffffff000007947 */ /* 0x000fc0000383ffff */
[----:B------:R-:W-:-:S00]  /*a1b0*/  NOP ;  /* 0x0000000000007918 */ /* 0x000fc00000000000 */
        /* <DEDUP_REMOVED lines=12> */
.L_x_28:


//--------------------- .nv.shared._ZN7cutlass6KernelINS_4conv6kernel23ImplicitGemmConvolutionINS1_11threadblock22ImplicitGemmMultistageINS_4gemm9GemmShapeILi128ELi128ELi64EEENS4_48Conv2dFpropActivationTileAccessIteratorOptimizedINS_11MatrixShapeILi128ELi64EEENS_6half_tENS_6layout10TensorNHWCENS_9transform29PitchLinearWarpRakedThreadMapINS_16PitchLinearShapeILi64ELi128EEELi128ENSH_ILi8ELi4EEELi8EEENS_12AlignedArrayISC_Li8ELi16EEEEENSF_11threadblock25RegularTileAccessIteratorISB_SC_NSD_37RowMajorTensorOpMultiplicandCrosswiseILi16ELi64EEELi0ESK_Li16EEELNS_4arch14CacheOperation4KindE0ENS4_44Conv2dFpropFilterTileAccessIteratorOptimizedINSA_ILi64ELi128EEESC_SE_SK_SM_Lb0EEENSP_ISX_SC_NSD_40ColumnMajorTensorOpMultiplicandCrosswiseILi16ELi64EEELi1ESK_Li16EEELSV_1ENS6_11threadblock9MmaPolicyINS6_4warp11MmaTensorOpINS7_ILi64ELi64ELi64EEESC_SR_SC_S10_fNSD_8RowMajorENS14_17MmaTensorOpPolicyINST_3MmaINS7_ILi16ELi8ELi16EEELi32ESC_S17_SC_NSD_11ColumnMajorEfS17_NST_13OpMultiplyAddEEENSA_ILi1ELi1EEEEELi1ELb0EbEENSA_ILi0ELi0EEES1H_Li1EEELi3EbEENS_8epilogue11threadblock8EpilogueIS8_S1G_Li1ENS1L_22PredicatedTileIteratorINS1L_26OutputTileOptimalThreadMapINS1L_15OutputTileShapeILi128ELi8ELi2ELi1ELi1EEENS1P_ILi1ELi8ELi1ELi1ELi8EEELi128ELi4ELi32EEEfLb0ENSD_9NoPermuteELb0EEENS1K_4warp24FragmentIteratorTensorOpIS16_S1A_fNS_5ArrayIfLi4ELb1EEES17_EENS1V_20TileIteratorTensorOpIS16_S1A_fS17_EENS1L_18SharedLoadIteratorINS1S_18CompactedThreadMapEfLi16EEENS1K_6thread17LinearCombinationIfLi4EffLNS25_9ScaleType4KindE0ELNS_15FloatRoundStyleE2EfEENSA_ILi0ELi8EEELi2ELi1EEENS12_30GemmIdentityThreadblockSwizzleILi1EEELNS1_8OperatorE0ENS1_17Conv2dProblemSizeELNS1_9GroupModeE0EEEEEvNT_6ParamsE --------------------------
	.section	.nv.shared._ZN7cutlass6KernelINS_4conv6kernel23ImplicitGemmConvolutionINS1_11threadblock22ImplicitGemmMultistageINS_4gemm9GemmShapeILi128ELi128ELi64EEENS4_48Conv2dFpropActivationTileAccessIteratorOptimizedINS_11MatrixShapeILi128ELi64EEENS_6half_tENS_6layout10TensorNHWCENS_9transform29PitchLinearWarpRakedThreadMapINS_16PitchLinearShapeILi64ELi128EEELi128ENSH_ILi8ELi4EEELi8EEENS_12AlignedArrayISC_Li8ELi16EEEEENSF_11threadblock25RegularTileAccessIteratorISB_SC_NSD_37RowMajorTensorOpMultiplicandCrosswiseILi16ELi64EEELi0ESK_Li16EEELNS_4arch14CacheOperation4KindE0ENS4_44Conv2dFpropFilterTileAccessIteratorOptimizedINSA_ILi64ELi128EEESC_SE_SK_SM_Lb0EEENSP_ISX_SC_NSD_40ColumnMajorTensorOpMultiplicandCrosswiseILi16ELi64EEELi1ESK_Li16EEELSV_1ENS6_11threadblock9MmaPolicyINS6_4warp11MmaTensorOpINS7_ILi64ELi64ELi64EEESC_SR_SC_S10_fNSD_8RowMajorENS14_17MmaTensorOpPolicyINST_3MmaINS7_ILi16ELi8ELi16EEELi32ESC_S17_SC_NSD_11ColumnMajorEfS17_NST_13OpMultiplyAddEEENSA_ILi1ELi1EEEEELi1ELb0EbEENSA_ILi0ELi0EEES1H_Li1EEELi3EbEENS_8epilogue11threadblock8EpilogueIS8_S1G_Li1ENS1L_22PredicatedTileIteratorINS1L_26OutputTileOptimalThreadMapINS1L_15OutputTileShapeILi128ELi8ELi2ELi1ELi1EEENS1P_ILi1ELi8ELi1ELi1ELi8EEELi128ELi4ELi32EEEfLb0ENSD_9NoPermuteELb0EEENS1K_4warp24FragmentIteratorTensorOpIS16_S1A_fNS_5ArrayIfLi4ELb1EEES17_EENS1V_20TileIteratorTensorOpIS16_S1A_fS17_EENS1L_18SharedLoadIteratorINS1S_18CompactedThreadMapEfLi16EEENS1K_6thread17LinearCombinationIfLi4EffLNS25_9ScaleType4KindE0ELNS_15FloatRoundStyleE2EfEENSA_ILi0ELi8EEELi2ELi1EEENS12_30GemmIdentityThreadblockSwizzleILi1EEELNS1_8OperatorE0ENS1_17Conv2dProblemSizeELNS1_9GroupModeE0EEEEEvNT_6ParamsE,"aw",@nobits
	.sectionflags	@""
	.align	16


//--------------------- .nv.global                --------------------------
	.section	.nv.global,"aw",@nobits
.nv.global:
	.type		_ZN34_INTERNAL_5ba88415_4_k_cu_2106836d4cute1_E,@object
	.size		_ZN34_INTERNAL_5ba88415_4_k_cu_2106836d4cute1_E,(_ZN34_INTERNAL_5ba88415_4_k_cu_2106836d4cuda3std3__45__cpo6cbeginE - _ZN34_INTERNAL_5ba88415_4_k_cu_2106836d4cute1_E)
_ZN34_INTERNAL_5ba88415_4_k_cu_2106836d4cute1_E:
	.zero		1
	.type		_ZN34_INTERNAL_5ba88415_4_k_cu_2106836d4cuda3std3__45__cpo6cbeginE,@object
	.size		_ZN34_INTERNAL_5ba88415_4_k_cu_2106836d4cuda3std3__45__cpo6cbeginE,(_ZN34_INTERNAL_5ba88415_4_k_cu_2106836d4cuda3std3__48in_placeE - _ZN34_INTERNAL_5ba88415_4_k_cu_2106836d4cuda3std3__45__cpo6cbeginE)
_ZN34_INTERNAL_5ba88415_4_k_cu_2106836d4cuda3std3__45__cpo6cbeginE:
	.zero		1
	.type		_ZN34_INTERNAL_5ba88415_4_k_cu_2106836d4cuda3std3__48in_placeE,@object
	.size		_ZN34_INTERNAL_5ba88415_4_k_cu_2106836d4cuda3std3__48in_placeE,(_ZN34_INTERNAL_5ba88415_4_k_cu_2106836d4cuda3std6ranges3__45__cpo9iter_moveE - _ZN34_INTERNAL_5ba88415_4_k_cu_2106836d4cuda3std3__48in_placeE)
_ZN34_INTERNAL_5ba88415_4_k_cu_2106836d4cuda3std3__48in_placeE:
	.zero		1
	.type		_ZN34_INTERNAL_5ba88415_4_k_cu_2106836d4cuda3std6ranges3__45__cpo9iter_moveE,@object
	.size		_ZN34_INTERNAL_5ba88415_4_k_cu_2106836d4cuda3std6ranges3__45__cpo9iter_moveE,(_ZN34_INTERNAL_5ba88415_4_k_cu_2106836d4cuda3std3__45__cpo5beginE - _ZN34_INTERNAL_5ba88415_4_k_cu_2106836d4cuda3std6ranges3__45__cpo9iter_moveE)
_ZN34_INTERNAL_5ba88415_4_k_cu_2106836d4cuda3std6ranges3__45__cpo9iter_moveE:
	.zero		1
	.type		_ZN34_INTERNAL_5ba88415_4_k_cu_2106836d4cuda3std3__45__cpo5beginE,@object
	.size		_ZN34_INTERNAL_5ba88415_4_k_cu_2106836d4cuda3std3__45__cpo5beginE,(_ZN34_INTERNAL_5ba88415_4_k_cu_2106836d4cuda3std3__436_GLOBAL__N__5ba88415_4_k_cu_2106836d6ignoreE - _ZN34_INTERNAL_5ba88415_4_k_cu_2106836d4cuda3std3__45__cpo5beginE)
_ZN34_INTERNAL_5ba88415_4_k_cu_2106836d4cuda3std3__45__cpo5beginE:
	.zero		1
	.type		_ZN34_INTERNAL_5ba88415_4_k_cu_2106836d4cuda3std3__436_GLOBAL__N__5ba88415_4_k_cu_2106836d6ignoreE,@object
	.size		_ZN34_INTERNAL_5ba88415_4_k_cu_2106836d4cuda3std3__436_GLOBAL__N__5ba88415_4_k_cu_2106836d6ignoreE,(_ZN34_INTERNAL_5ba88415_4_k_cu_2106836d4cute7productE - _ZN34_INTERNAL_5ba88415_4_k_cu_2106836d4cuda3std3__436_GLOBAL__N__5ba88415_4_k_cu_2106836d6ignoreE)
_ZN34_INTERNAL_5ba88415_4_k_cu_2106836d4cuda3std3__436_GLOBAL__N__5ba88415_4_k_cu_2106836d6ignoreE:
	.zero		1
	.type		_ZN34_INTERNAL_5ba88415_4_k_cu_2106836d4cute7productE,@object
	.size		_ZN34_INTERNAL_5ba88415_4_k_cu_2106836d4cute7productE,(_ZN34_INTERNAL_5ba88415_4_k_cu_2106836d4cuda3std3__45__cpo3endE - _ZN34_INTERNAL_5ba88415_4_k_cu_2106836d4cute7productE)
_ZN34_INTERNAL_5ba88415_4_k_cu_2106836d4cute7productE:
	.zero		1
	.type		_ZN34_INTERNAL_5ba88415_4_k_cu_2106836d4cuda3std3__45__cpo3endE,@object
	.size		_ZN34_INTERNAL_5ba88415_4_k_cu_2106836d4cuda3std3__45__cpo3endE,(_ZN34_INTERNAL_5ba88415_4_k_cu_2106836d4cuda3std3__419piecewise_constructE - _ZN34_INTERNAL_5ba88415_4_k_cu_2106836d4cuda3std3__45__cpo3endE)
_ZN34_INTERNAL_5ba88415_4_k_cu_2106836d4cuda3std3__45__cpo3endE:
	.zero		1
	.type		_ZN34_INTERNAL_5ba88415_4_k_cu_2106836d4cuda3std3__419piecewise_constructE,@object
	.size		_ZN34_INTERNAL_5ba88415_4_k_cu_2106836d4cuda3std3__419piecewise_constructE,(_ZN34_INTERNAL_5ba88415_4_k_cu_2106836d4cuda3std3__45__cpo4cendE - _ZN34_INTERNAL_5ba88415_4_k_cu_2106836d4cuda3std3__419piecewise_constructE)
_ZN34_INTERNAL_5ba88415_4_k_cu_2106836d4cuda3std3__419piecewise_constructE:
	.zero		1
	.type		_ZN34_INTERNAL_5ba88415_4_k_cu_2106836d4cuda3std3__45__cpo4cendE,@object
	.size		_ZN34_INTERNAL_5ba88415_4_k_cu_2106836d4cuda3std3__45__cpo4cendE,(_ZN34_INTERNAL_5ba88415_4_k_cu_2106836d4cuda3std6ranges3__45__cpo4swapE - _ZN34_INTERNAL_5ba88415_4_k_cu_2106836d4cuda3std3__45__cpo4cendE)
_ZN34_INTERNAL_5ba88415_4_k_cu_2106836d4cuda3std3__45__cpo4cendE:
	.zero		1
	.type		_ZN34_INTERNAL_5ba88415_4_k_cu_2106836d4cuda3std6ranges3__45__cpo4swapE,@object
	.size		_ZN34_INTERNAL_5ba88415_4_k_cu_2106836d4cuda3std6ranges3__45__cpo4swapE,(.L_7 - _ZN34_INTERNAL_5ba88415_4_k_cu_2106836d4cuda3std6ranges3__45__cpo4swapE)
_ZN34_INTERNAL_5ba88415_4_k_cu_2106836d4cuda3std6ranges3__45__cpo4swapE:
	.zero		1
.L_7:
